def attn_fwd(
    Q,
    K,
    V,
    Out,
    Lse,
    sm_scale,
    stride_qz,
    stride_qh,
    stride_qm,
    stride_qk,
    stride_kz,
    stride_kh,
    stride_kn,
    stride_kk,
    stride_vz,
    stride_vh,
    stride_vn,
    stride_vk,
    stride_oz,
    stride_oh,
    stride_om,
    stride_ok,
    seqlen_q,
    seqlen_k,
    BLOCK_M: tl.constexpr,
    BLOCK_N: tl.constexpr,
    HEAD_DIM: tl.constexpr,
    CAUSAL: tl.constexpr,
):
    start_m = tl.program_id(0)
    off_hz = tl.program_id(1)
    q_off = off_hz * stride_qh
    k_off = off_hz * stride_kh
    v_off = off_hz * stride_vh
    offs_m = start_m * BLOCK_M + tl.arange(0, BLOCK_M)
    offs_d = tl.arange(0, HEAD_DIM)
    offs_n = tl.arange(0, BLOCK_N)
    q_ptrs = Q + q_off + offs_m[:, None] * stride_qm + offs_d[None, :] * stride_qk
    k_ptrs = K + k_off + offs_d[:, None] * stride_kk + offs_n[None, :] * stride_kn
    v_ptrs = V + v_off + offs_n[:, None] * stride_vn + offs_d[None, :] * stride_vk
    m_i = tl.full([BLOCK_M], float("-inf"), dtype=tl.float32)
    l_i = tl.zeros([BLOCK_M], dtype=tl.float32) + 1.0
    acc = tl.zeros([BLOCK_M, HEAD_DIM], dtype=tl.float32)
    q = tl.load(q_ptrs)
    acc, l_i, m_i = _attn_fwd_inner(
        acc,
        l_i,
        m_i,
        q,
        k_ptrs,
        v_ptrs,
        sm_scale,
        stride_kn,
        stride_vn,
        start_m,
        seqlen_k,
        BLOCK_M,
        BLOCK_N,
        HEAD_DIM,
        CAUSAL,
    )
    acc = acc / l_i[:, None]
    lse = m_i + tl.math.log2(l_i) / 1.4426950408889634
    o_ptrs = (
        Out
        + off_hz * stride_oh
        + offs_m[:, None] * stride_om
        + offs_d[None, :] * stride_ok
    )
    tl.store(o_ptrs, acc.to(Out.dtype.element_ty))
    tl.store(Lse + off_hz * seqlen_q + offs_m, lse)

# config = {"BLOCK_M": 32, "BLOCK_N": 32, "HEAD_DIM": 32, "arch": "sm_100", "causal": true, "dtype": "fp8e4m3", "num_stages": 3, "num_warps": 8}
# arch = sm_100


// ===== COMPILED SASS (sm_100a) =====

	.target	sm_100a

	.elftype	@"ET_EXEC"


//--------------------- .note.nv.tkinfo           --------------------------
	.section	.note.nv.tkinfo,"",@"SHT_NOTE"
	.sectionflags	@"SHF_NOTE_NV_TKINFO"
	.tkinfo
        /*0018*/ 	.word	0x00000081
        /*0030*/ 	.string	""
        /*0030*/ 	.string	"ptxas-blackwell"
        /*0030*/ 	.string	"Cuda compilation tools, release 12.9, V12.9.86"
        /*0030*/ 	.string	"Build cuda_12.9.r12.9/compiler.36037853_0"
        /*0030*/ 	.string	"-v  -suppress-debug-info  -lineinfo  -arch sm_100a "



//--------------------- .note.nv.cuver            --------------------------
	.section	.note.nv.cuver,"",@"SHT_NOTE"
	.sectionflags	@"SHF_NOTE_NV_CUVER"
        /*0018*/ 	.short	0x0001
        /*001a*/ 	.short	0x0064
        /*001c*/ 	.short	0x0001
        /*001e*/ 	.short	0x0000
        /*0020*/ 	.short	0x0001
        /*0022*/ 	.short	0x0000


//--------------------- .nv.info                  --------------------------
	.section	.nv.info,"",@"SHT_CUDA_INFO"
	.align	4


	//----- nvinfo : EIATTR_REGCOUNT
	.align		4
        /*0000*/ 	.byte	0x04, 0x2f
        /*0002*/ 	.short	(.L_2 - .L_1)
	.align		4
.L_1:
        /*0004*/ 	.word	index@(attn_fwd)
        /*0008*/ 	.word	0x00000056


	//----- nvinfo : EIATTR_FRAME_SIZE
	.align		4
.L_2:
        /*000c*/ 	.byte	0x04, 0x11
        /*000e*/ 	.short	(.L_4 - .L_3)
	.align		4
.L_3:
        /*0010*/ 	.word	index@(attn_fwd)
        /*0014*/ 	.word	0x00000000


	//----- nvinfo : EIATTR_MIN_STACK_SIZE
	.align		4
.L_4:
        /*0018*/ 	.byte	0x04, 0x12
        /*001a*/ 	.short	(.L_6 - .L_5)
	.align		4
.L_5:
        /*001c*/ 	.word	index@(attn_fwd)
        /*0020*/ 	.word	0x00000000
.L_6:


//--------------------- .nv.info.attn_fwd         --------------------------
	.section	.nv.info.attn_fwd,"",@"SHT_CUDA_INFO"
	.sectionflags	@""
	.align	4


	//----- nvinfo : EIATTR_CUDA_API_VERSION
	.align		4
        /*0000*/ 	.byte	0x04, 0x37
        /*0002*/ 	.short	(.L_8 - .L_7)
.L_7:
        /*0004*/ 	.word	0x00000081


	//----- nvinfo : EIATTR_KPARAM_INFO
	.align		4
.L_8:
        /*0008*/ 	.byte	0x04, 0x17
        /*000a*/ 	.short	(.L_10 - .L_9)
.L_9:
        /*000c*/ 	.word	0x00000000
        /*0010*/ 	.short	0x0019
        /*0012*/ 	.short	0x0080
        /*0014*/ 	.byte	0x00, 0xf4, 0x21, 0x00


	//----- nvinfo : EIATTR_KPARAM_INFO
	.align		4
.L_10:
        /*0018*/ 	.byte	0x04, 0x17
        /*001a*/ 	.short	(.L_12 - .L_11)
.L_11:
        /*001c*/ 	.word	0x00000000
        /*0020*/ 	.short	0x0018
        /*0022*/ 	.short	0x0078
        /*0024*/ 	.byte	0x00, 0xf4, 0x21, 0x00


	//----- nvinfo : EIATTR_KPARAM_INFO
	.align		4
.L_12:
        /*0028*/ 	.byte	0x04, 0x17
        /*002a*/ 	.short	(.L_14 - .L_13)
.L_13:
        /*002c*/ 	.word	0x00000000
        /*0030*/ 	.short	0x0017
        /*0032*/ 	.short	0x0070
        /*0034*/ 	.byte	0x00, 0xf0, 0x11, 0x00


	//----- nvinfo : EIATTR_KPARAM_INFO
	.align		4
.L_14:
        /*0038*/ 	.byte	0x04, 0x17
        /*003a*/ 	.short	(.L_16 - .L_15)
.L_15:
        /*003c*/ 	.word	0x00000000
        /*0040*/ 	.short	0x0016
        /*0042*/ 	.short	0x006c
        /*0044*/ 	.byte	0x00, 0xf0, 0x11, 0x00


	//----- nvinfo : EIATTR_KPARAM_INFO
	.align		4
.L_16:
        /*0048*/ 	.byte	0x04, 0x17
        /*004a*/ 	.short	(.L_18 - .L_17)
.L_17:
        /*004c*/ 	.word	0x00000000
        /*0050*/ 	.short	0x0015
        /*0052*/ 	.short	0x0068
        /*0054*/ 	.byte	0x00, 0xf0, 0x11, 0x00


	//----- nvinfo : EIATTR_KPARAM_INFO
	.align		4
.L_18:
        /*0058*/ 	.byte	0x04, 0x17
        /*005a*/ 	.short	(.L_20 - .L_19)
.L_19:
        /*005c*/ 	.word	0x00000000
        /*0060*/ 	.short	0x0014
        /*0062*/ 	.short	0x0064
        /*0064*/ 	.byte	0x00, 0xf0, 0x11, 0x00


	//----- nvinfo : EIATTR_KPARAM_INFO
	.align		4
.L_20:
        /*0068*/ 	.byte	0x04, 0x17
        /*006a*/ 	.short	(.L_22 - .L_21)
.L_21:
        /*006c*/ 	.word	0x00000000
        /*0070*/ 	.short	0x0013
        /*0072*/ 	.short	0x0060
        /*0074*/ 	.byte	0x00, 0xf0, 0x11, 0x00


	//----- nvinfo : EIATTR_KPARAM_INFO
	.align		4
.L_22:
        /*0078*/ 	.byte	0x04, 0x17
        /*007a*/ 	.short	(.L_24 - .L_23)
.L_23:
        /*007c*/ 	.word	0x00000000
        /*0080*/ 	.short	0x0012
        /*0082*/ 	.short	0x005c
        /*0084*/ 	.byte	0x00, 0xf0, 0x11, 0x00


	//----- nvinfo : EIATTR_KPARAM_INFO
	.align		4
.L_24:
        /*0088*/ 	.byte	0x04, 0x17
        /*008a*/ 	.short	(.L_26 - .L_25)
.L_25:
        /*008c*/ 	.word	0x00000000
        /*0090*/ 	.short	0x0011
        /*0092*/ 	.short	0x0058
        /*0094*/ 	.byte	0x00, 0xf0, 0x11, 0x00


	//----- nvinfo : EIATTR_KPARAM_INFO
	.align		4
.L_26:
        /*0098*/ 	.byte	0x04, 0x17
        /*009a*/ 	.short	(.L_28 - .L_27)
.L_27:
        /*009c*/ 	.word	0x00000000
        /*00a0*/ 	.short	0x0010
        /*00a2*/ 	.short	0x0054
        /*00a4*/ 	.byte	0x00, 0xf0, 0x11, 0x00


	//----- nvinfo : EIATTR_KPARAM_INFO
	.align		4
.L_28:
        /*00a8*/ 	.byte	0x04, 0x17
        /*00aa*/ 	.short	(.L_30 - .L_29)
.L_29:
        /*00ac*/ 	.word	0x00000000
        /*00b0*/ 	.short	0x000f
        /*00b2*/ 	.short	0x0050
        /*00b4*/ 	.byte	0x00, 0xf0, 0x11, 0x00


	//----- nvinfo : EIATTR_KPARAM_INFO
	.align		4
.L_30:
        /*00b8*/ 	.byte	0x04, 0x17
        /*00ba*/ 	.short	(.L_32 - .L_31)
.L_31:
        /*00bc*/ 	.word	0x00000000
        /*00c0*/ 	.short	0x000e
        /*00c2*/ 	.short	0x004c
        /*00c4*/ 	.byte	0x00, 0xf0, 0x11, 0x00


	//----- nvinfo : EIATTR_KPARAM_INFO
	.align		4
.L_32:
        /*00c8*/ 	.byte	0x04, 0x17
        /*00ca*/ 	.short	(.L_34 - .L_33)
.L_33:
        /*00cc*/ 	.word	0x00000000
        /*00d0*/ 	.short	0x000d
        /*00d2*/ 	.short	0x0048
        /*00d4*/ 	.byte	0x00, 0xf0, 0x11, 0x00


	//----- nvinfo : EIATTR_KPARAM_INFO
	.align		4
.L_34:
        /*00d8*/ 	.byte	0x04, 0x17
        /*00da*/ 	.short	(.L_36 - .L_35)
.L_35:
        /*00dc*/ 	.word	0x00000000
        /*00e0*/ 	.short	0x000c
        /*00e2*/ 	.short	0x0044
        /*00e4*/ 	.byte	0x00, 0xf0, 0x11, 0x00


	//----- nvinfo : EIATTR_KPARAM_INFO
	.align		4
.L_36:
        /*00e8*/ 	.byte	0x04, 0x17
        /*00ea*/ 	.short	(.L_38 - .L_37)
.L_37:
        /*00ec*/ 	.word	0x00000000
        /*00f0*/ 	.short	0x000b
        /*00f2*/ 	.short	0x0040
        /*00f4*/ 	.byte	0x00, 0xf0, 0x11, 0x00


	//----- nvinfo : EIATTR_KPARAM_INFO
	.align		4
.L_38:
        /*00f8*/ 	.byte	0x04, 0x17
        /*00fa*/ 	.short	(.L_40 - .L_39)
.L_39:
        /*00fc*/ 	.word	0x00000000
        /*0100*/ 	.short	0x000a
        /*0102*/ 	.short	0x003c
        /*0104*/ 	.byte	0x00, 0xf0, 0x11, 0x00


	//----- nvinfo : EIATTR_KPARAM_INFO
	.align		4
.L_40:
        /*0108*/ 	.byte	0x04, 0x17
        /*010a*/ 	.short	(.L_42 - .L_41)
.L_41:
        /*010c*/ 	.word	0x00000000
        /*0110*/ 	.short	0x0009
        /*0112*/ 	.short	0x0038
        /*0114*/ 	.byte	0x00, 0xf0, 0x11, 0x00


	//----- nvinfo : EIATTR_KPARAM_INFO
	.align		4
.L_42:
        /*0118*/ 	.byte	0x04, 0x17
        /*011a*/ 	.short	(.L_44 - .L_43)
.L_43:
        /*011c*/ 	.word	0x00000000
        /*0120*/ 	.short	0x0008
        /*0122*/ 	.short	0x0034
        /*0124*/ 	.byte	0x00, 0xf0, 0x11, 0x00


	//----- nvinfo : EIATTR_KPARAM_INFO
	.align		4
.L_44:
        /*0128*/ 	.byte	0x04, 0x17
        /*012a*/ 	.short	(.L_46 - .L_45)
.L_45:
        /*012c*/ 	.word	0x00000000
        /*0130*/ 	.short	0x0007
        /*0132*/ 	.short	0x0030
        /*0134*/ 	.byte	0x00, 0xf0, 0x11, 0x00


	//----- nvinfo : EIATTR_KPARAM_INFO
	.align		4
.L_46:
        /*0138*/ 	.byte	0x04, 0x17
        /*013a*/ 	.short	(.L_48 - .L_47)
.L_47:
        /*013c*/ 	.word	0x00000000
        /*0140*/ 	.short	0x0006
        /*0142*/ 	.short	0x002c
        /*0144*/ 	.byte	0x00, 0xf0, 0x11, 0x00


	//----- nvinfo : EIATTR_KPARAM_INFO
	.align		4
.L_48:
        /*0148*/ 	.byte	0x04, 0x17
        /*014a*/ 	.short	(.L_50 - .L_49)
.L_49:
        /*014c*/ 	.word	0x00000000
        /*0150*/ 	.short	0x0005
        /*0152*/ 	.short	0x0028
        /*0154*/ 	.byte	0x00, 0xf0, 0x11, 0x00


	//----- nvinfo : EIATTR_KPARAM_INFO
	.align		4
.L_50:
        /*0158*/ 	.byte	0x04, 0x17
        /*015a*/ 	.short	(.L_52 - .L_51)
.L_51:
        /*015c*/ 	.word	0x00000000
        /*0160*/ 	.short	0x0004
        /*0162*/ 	.short	0x0020
        /*0164*/ 	.byte	0x00, 0xf4, 0x21, 0x00


	//----- nvinfo : EIATTR_KPARAM_INFO
	.align		4
.L_52:
        /*0168*/ 	.byte	0x04, 0x17
        /*016a*/ 	.short	(.L_54 - .L_53)
.L_53:
        /*016c*/ 	.word	0x00000000
        /*0170*/ 	.short	0x0003
        /*0172*/ 	.short	0x0018
        /*0174*/ 	.byte	0x00, 0xf4, 0x21, 0x00


	//----- nvinfo : EIATTR_KPARAM_INFO
	.align		4
.L_54:
        /*0178*/ 	.byte	0x04, 0x17
        /*017a*/ 	.short	(.L_56 - .L_55)
.L_55:
        /*017c*/ 	.word	0x00000000
        /*0180*/ 	.short	0x0002
        /*0182*/ 	.short	0x0010
        /*0184*/ 	.byte	0x00, 0xf4, 0x21, 0x00


	//----- nvinfo : EIATTR_KPARAM_INFO
	.align		4
.L_56:
        /*0188*/ 	.byte	0x04, 0x17
        /*018a*/ 	.short	(.L_58 - .L_57)
.L_57:
        /*018c*/ 	.word	0x00000000
        /*0190*/ 	.short	0x0001
        /*0192*/ 	.short	0x0008
        /*0194*/ 	.byte	0x00, 0xf4, 0x21, 0x00


	//----- nvinfo : EIATTR_KPARAM_INFO
	.align		4
.L_58:
        /*0198*/ 	.byte	0x04, 0x17
        /*019a*/ 	.short	(.L_60 - .L_59)
.L_59:
        /*019c*/ 	.word	0x00000000
        /*01a0*/ 	.short	0x0000
        /*01a2*/ 	.short	0x0000
        /*01a4*/ 	.byte	0x00, 0xf4, 0x21, 0x00


	//----- nvinfo : EIATTR_SPARSE_MMA_MASK
	.align		4
.L_60:
        /*01a8*/ 	.byte	0x03, 0x50
        /*01aa*/ 	.short	0x0000


	//----- nvinfo : EIATTR_MAXREG_COUNT
	.align		4
        /*01ac*/ 	.byte	0x03, 0x1b
        /*01ae*/ 	.short	0x00ff


	//----- nvinfo : EIATTR_NUM_BARRIERS
	.align		4
        /*01b0*/ 	.byte	0x02, 0x4c
        /*01b2*/ 	.byte	0x01
	.zero		1


	//----- nvinfo : EIATTR_COOP_GROUP_MASK_REGIDS
	.align		4
        /*01b4*/ 	.byte	0x04, 0x29
        /*01b6*/ 	.short	(.L_62 - .L_61)


	//   ....[0]....
.L_61:
        /*01b8*/ 	.word	0xffffffff


	//   ....[1]....
        /*01bc*/ 	.word	0xffffffff


	//   ....[2]....
        /*01c0*/ 	.word	0xffffffff


	//   ....[3]....
        /*01c4*/ 	.word	0xffffffff


	//   ....[4]....
        /*01c8*/ 	.word	0xffffffff


	//   ....[5]....
        /*01cc*/ 	.word	0xffffffff


	//   ....[6]....
        /*01d0*/ 	.word	0xffffffff


	//   ....[7]....
        /*01d4*/ 	.word	0xffffffff


	//   ....[8]....
        /*01d8*/ 	.word	0xffffffff


	//   ....[9]....
        /*01dc*/ 	.word	0xffffffff


	//   ....[10]....
        /*01e0*/ 	.word	0xffffffff


	//   ....[11]....
        /*01e4*/ 	.word	0xffffffff


	//   ....[12]....
        /*01e8*/ 	.word	0xffffffff


	//   ....[13]....
        /*01ec*/ 	.word	0xffffffff


	//   ....[14]....
        /*01f0*/ 	.word	0xffffffff


	//   ....[15]....
        /*01f4*/ 	.word	0xffffffff


	//----- nvinfo : EIATTR_COOP_GROUP_INSTR_OFFSETS
	.align		4
.L_62:
        /*01f8*/ 	.byte	0x04, 0x28
        /*01fa*/ 	.short	(.L_64 - .L_63)


	//   ....[0]....
.L_63:
        /*01fc*/ 	.word	0x00001450


	//   ....[1]....
        /*0200*/ 	.word	0x000015e0


	//   ....[2]....
        /*0204*/ 	.word	0x00001600


	//   ....[3]....
        /*0208*/ 	.word	0x00001650


	//   ....[4]....
        /*020c*/ 	.word	0x00001b90


	//   ....[5]....
        /*0210*/ 	.word	0x00001ba0


	//   ....[6]....
        /*0214*/ 	.word	0x00001bb0


	//   ....[7]....
        /*0218*/ 	.word	0x00001bc0


	//   ....[8]....
        /*021c*/ 	.word	0x00001bd0


	//   ....[9]....
        /*0220*/ 	.word	0x00001be0


	//   ....[10]....
        /*0224*/ 	.word	0x00001bf0


	//   ....[11]....
        /*0228*/ 	.word	0x00001c00


	//   ....[12]....
        /*022c*/ 	.word	0x00001e70


	//   ....[13]....
        /*0230*/ 	.word	0x00001ee0


	//   ....[14]....
        /*0234*/ 	.word	0x00001fa0


	//   ....[15]....
        /*0238*/ 	.word	0x00001fd0


	//----- nvinfo : EIATTR_VRC_CTA_INIT_COUNT
	.align		4
.L_64:
        /*023c*/ 	.byte	0x02, 0x4a
	.zero		1
	.zero		1


	//----- nvinfo : EIATTR_EXIT_INSTR_OFFSETS
	.align		4
        /*0240*/ 	.byte	0x04, 0x1c
        /*0242*/ 	.short	(.L_66 - .L_65)


	//   ....[0]....
.L_65:
        /*0244*/ 	.word	0x000030d0


	//   ....[1]....
        /*0248*/ 	.word	0x00003100


	//----- nvinfo : EIATTR_REQNTID
	.align		4
.L_66:
        /*024c*/ 	.byte	0x04, 0x10
        /*024e*/ 	.short	(.L_68 - .L_67)
.L_67:
        /*0250*/ 	.word	0x00000100
        /*0254*/ 	.word	0x00000001
        /*0258*/ 	.word	0x00000001


	//----- nvinfo : EIATTR_CBANK_PARAM_SIZE
	.align		4
.L_68:
        /*025c*/ 	.byte	0x03, 0x19
        /*025e*/ 	.short	0x0088


	//----- nvinfo : EIATTR_PARAM_CBANK
	.align		4
        /*0260*/ 	.byte	0x04, 0x0a
        /*0262*/ 	.short	(.L_70 - .L_69)
	.align		4
.L_69:
        /*0264*/ 	.word	index@(.nv.constant0.attn_fwd)
        /*0268*/ 	.short	0x0380
        /*026a*/ 	.short	0x0088


	//----- nvinfo : EIATTR_SW_WAR
	.align		4
.L_70:
        /*026c*/ 	.byte	0x04, 0x36
        /*026e*/ 	.short	(.L_72 - .L_71)
.L_71:
        /*0270*/ 	.word	0x00000008
.L_72:


//--------------------- .nv.compat                --------------------------
	.section	.nv.compat,"",@"SHT_CUDA_COMPAT_INFO"
	.align	4
        /*0000*/ 	.byte	0x02, 0x02, 0x02, 0x00, 0x02, 0x05, 0x05, 0x00, 0x02, 0x03, 0x00, 0x00, 0x02, 0x06, 0x01, 0x00


//--------------------- .nv.callgraph             --------------------------
	.section	.nv.callgraph,"",@"SHT_CUDA_CALLGRAPH"
	.align	4
	.sectionentsize	8
	.align		4
        /*0000*/ 	.word	0x00000000
	.align		4
        /*0004*/ 	.word	0xffffffff
	.align		4
        /*0008*/ 	.word	0x00000000
	.align		4
        /*000c*/ 	.word	0xfffffffe
	.align		4
        /*0010*/ 	.word	0x00000000
	.align		4
        /*0014*/ 	.word	0xfffffffd
	.align		4
        /*0018*/ 	.word	0x00000000
	.align		4
        /*001c*/ 	.word	0xfffffffc


//--------------------- .nv.constant4             --------------------------
	.section	.nv.constant4,"a",@progbits
	.align	8
	.align		8
.nv.constant4:
        /*0000*/ 	.dword	_$_str


//--------------------- .text.attn_fwd            --------------------------
	.section	.text.attn_fwd,"ax",@progbits
	.align	128
        .global         attn_fwd
        .type           attn_fwd,@function
        .size           attn_fwd,(.L_x_3 - attn_fwd)
        .other          attn_fwd,@"STO_CUDA_ENTRY STV_DEFAULT"
attn_fwd:
.text.attn_fwd:
[----:B------:R-:W0:Y:S01]  /*0000*/  LDC R1, c[0x0][0x37c] ;  /* 0x0000df00ff017b82 */ /* 0x000e220000000800 */
[----:B------:R-:W1:Y:S07]  /*0010*/  S2R R26, SR_CTAID.X ;  /* 0x00000000001a7919 */ /* 0x000e6e0000002500 */
[----:B------:R-:W2:Y:S01]  /*0020*/  S2UR UR8, SR_CTAID.Y ;  /* 0x00000000000879c3 */ /* 0x000ea20000002600 */
[----:B------:R-:W2:Y:S01]  /*0030*/  LDCU.64 UR4, c[0x0][0x3b0] ;  /* 0x00007600ff0477ac */ /* 0x000ea20008000a00 */
[----:B------:R-:W3:Y:S01]  /*0040*/  S2R R75, SR_TID.X ;  /* 0x00000000004b7919 */ /* 0x000ee20000002100 */
[----:B------:R-:W4:Y:S05]  /*0050*/  LDCU.64 UR12, c[0x0][0x358] ;  /* 0x00006b00ff0c77ac */ /* 0x000f2a0008000a00 */
[----:B------:R-:W5:Y:S08]  /*0060*/  LDC R4, c[0x0][0x3b8] ;  /* 0x0000ee00ff047b82 */ /* 0x000f700000000800 */
[----:B------:R-:W0:Y:S01]  /*0070*/  LDC.64 R8, c[0x0][0x380] ;  /* 0x0000e000ff087b82 */ /* 0x000e220000000a00 */
[----:B--2---:R-:W-:Y:S01]  /*0080*/  UIMAD UR4, UR8, UR4, URZ ;  /* 0x00000004080472a4 */ /* 0x004fe2000f8e02ff */
[----:B-1----:R-:W-:Y:S01]  /*0090*/  IMAD.SHL.U32 R26, R26, 0x20, RZ ;  /* 0x000000201a1a7824 */ /* 0x002fe200078e00ff */
[----:B---3--:R-:W-:-:S04]  /*00a0*/  SHF.R.U32.HI R6, RZ, 0x5, R75 ;  /* 0x00000005ff067819 */ /* 0x008fc8000001164b */
[----:B------:R-:W-:Y:S02]  /*00b0*/  LOP3.LUT R0, R26, 0x1f, R75, 0xf8, !PT ;  /* 0x0000001f1a007812 */ /* 0x000fe400078ef84b */
[----:B------:R-:W-:Y:S02]  /*00c0*/  SGXT.U32 R6, R6, 0x3 ;  /* 0x000000030606781a */ /* 0x000fe40000000000 */
[----:B------:R-:W-:Y:S01]  /*00d0*/  LEA.HI R24, R75, 0x18, RZ, 0x1b ;  /* 0x000000184b187811 */ /* 0x000fe200078fd8ff */
[----:B------:R-:W-:Y:S01]  /*00e0*/  IMAD R3, R0, UR5, RZ ;  /* 0x0000000500037c24 */ /* 0x000fe2000f8e02ff */
[----:B------:R-:W-:Y:S01]  /*00f0*/  USHF.R.S32.HI UR5, URZ, 0x1f, UR4 ;  /* 0x0000001fff057899 */ /* 0x000fe20008011404 */
[-C--:B-----5:R-:W-:Y:S02]  /*0100*/  IMAD R5, R6, R4.reuse, RZ ;  /* 0x0000000406057224 */ /* 0x0a0fe400078e02ff */
[----:B------:R-:W-:Y:S01]  /*0110*/  IMAD R11, R24, R4, RZ ;  /* 0x00000004180b7224 */ /* 0x000fe200078e02ff */
[----:B0-----:R-:W-:Y:S01]  /*0120*/  IADD3 R8, P0, P1, R3, UR4, R8 ;  /* 0x0000000403087c10 */ /* 0x001fe2000f91e008 */
[----:B------:R-:W-:Y:S01]  /*0130*/  IMAD R7, R4, 0x8, R5 ;  /* 0x0000000804077824 */ /* 0x000fe200078e0205 */
[----:B------:R-:W-:-:S02]  /*0140*/  SHF.R.S32.HI R2, RZ, 0x1f, R3 ;  /* 0x0000001fff027819 */ /* 0x000fc40000011403 */
[-C--:B------:R-:W-:Y:S02]  /*0150*/  IADD3 R10, P2, PT, R11, R8.reuse, RZ ;  /* 0x000000080b0a7210 */ /* 0x080fe40007f5e0ff */
[----:B------:R-:W-:Y:S01]  /*0160*/  IADD3.X R12, PT, PT, R2, UR5, R9, P0, P1 ;  /* 0x00000005020c7c10 */ /* 0x000fe200087e2409 */
[----:B------:R-:W-:Y:S01]  /*0170*/  IMAD R9, R4, 0x8, R7 ;  /* 0x0000000804097824 */ /* 0x000fe200078e0207 */
[-C--:B------:R-:W-:Y:S02]  /*0180*/  IADD3 R2, P0, PT, R5, R8.reuse, RZ ;  /* 0x0000000805027210 */ /* 0x080fe40007f1e0ff */
[----:B------:R-:W-:Y:S02]  /*0190*/  IADD3 R4, P1, PT, R7, R8, RZ ;  /* 0x0000000807047210 */ /* 0x000fe40007f3e0ff */
[-C--:B------:R-:W-:Y:S02]  /*01a0*/  LEA.HI.X.SX32 R3, R5, R12.reuse, 0x1, P0 ;  /* 0x0000000c05037211 */ /* 0x080fe400000f0eff */
[----:B------:R-:W-:-:S02]  /*01b0*/  LEA.HI.X.SX32 R5, R7, R12, 0x1, P1 ;  /* 0x0000000c07057211 */ /* 0x000fc400008f0eff */
[----:B------:R-:W-:Y:S01]  /*01c0*/  IADD3 R8, P0, PT, R9, R8, RZ ;  /* 0x0000000809087210 */ /* 0x000fe20007f1e0ff */
[----:B----4-:R-:W2:Y:S01]  /*01d0*/  LDG.E.U8 R2, desc[UR12][R2.64] ;  /* 0x0000000c02027981 */ /* 0x010ea2000c1e1100 */
[-C--:B------:R-:W-:Y:S02]  /*01e0*/  LEA.HI.X.SX32 R11, R11, R12.reuse, 0x1, P2 ;  /* 0x0000000c0b0b7211 */ /* 0x080fe400010f0eff */
[----:B------:R-:W-:Y:S01]  /*01f0*/  LEA.HI.X.SX32 R9, R9, R12, 0x1, P0 ;  /* 0x0000000c09097211 */ /* 0x000fe200000f0eff */
[----:B------:R0:W2:Y:S04]  /*0200*/  LDG.E.U8 R5, desc[UR12][R4.64] ;  /* 0x0000000c04057981 */ /* 0x0000a8000c1e1100 */
[----:B------:R-:W3:Y:S04]  /*0210*/  LDG.E.U8 R11, desc[UR12][R10.64] ;  /* 0x0000000c0a0b7981 */ /* 0x000ee8000c1e1100 */
[----:B------:R-:W3:Y:S01]  /*0220*/  LDG.E.U8 R8, desc[UR12][R8.64] ;  /* 0x0000000c08087981 */ /* 0x000ee2000c1e1100 */
[----:B------:R-:W1:Y:S01]  /*0230*/  S2UR UR7, SR_CgaCtaId ;  /* 0x00000000000779c3 */ /* 0x000e620000008800 */
[C---:B------:R-:W-:Y:S01]  /*0240*/  LOP3.LUT R14, R75.reuse, 0xc0, RZ, 0xc0, !PT ;  /* 0x000000c04b0e7812 */ /* 0x040fe200078ec0ff */
[----:B------:R-:W-:Y:S01]  /*0250*/  UMOV UR4, 0x400 ;  /* 0x0000040000047882 */ /* 0x000fe20000000000 */
[----:B------:R-:W-:-:S02]  /*0260*/  IMAD.SHL.U32 R13, R75, 0x2, RZ ;  /* 0x000000024b0d7824 */ /* 0x000fc400078e00ff */
[----:B------:R-:W-:-:S04]  /*0270*/  SHF.R.U32.HI R14, RZ, 0x2, R14 ;  /* 0x00000002ff0e7819 */ /* 0x000fc8000001160e */
[----:B------:R-:W-:Y:S01]  /*0280*/  LOP3.LUT R13, R14, 0x1fe, R13, 0x78, !PT ;  /* 0x000001fe0e0d7812 */ /* 0x000fe200078e780d */
[----:B-1----:R-:W-:Y:S01]  /*0290*/  ULEA UR7, UR7, UR4, 0x18 ;  /* 0x0000000407077291 */ /* 0x002fe2000f8ec0ff */
[----:B------:R-:W-:Y:S01]  /*02a0*/  IMAD.MOV.U32 R39, RZ, RZ, -0x800000 ;  /* 0xff800000ff277424 */ /* 0x000fe200078e00ff */
[----:B------:R-:W-:Y:S01]  /*02b0*/  CS2R R20, SRZ ;  /* 0x0000000000147805 */ /* 0x000fe2000001ff00 */
[----:B------:R-:W-:Y:S01]  /*02c0*/  IMAD.MOV.U32 R78, RZ, RZ, 0x3f800000 ;  /* 0x3f800000ff4e7424 */ /* 0x000fe200078e00ff */
[----:B------:R-:W-:Y:S01]  /*02d0*/  CS2R R22, SRZ ;  /* 0x0000000000167805 */ /* 0x000fe2000001ff00 */
[----:B------:R-:W-:Y:S01]  /*02e0*/  IMAD.MOV.U32 R77, RZ, RZ, 0x3f800000 ;  /* 0x3f800000ff4d7424 */ /* 0x000fe200078e00ff */
[----:B------:R-:W-:Y:S01]  /*02f0*/  CS2R R16, SRZ ;  /* 0x0000000000107805 */ /* 0x000fe2000001ff00 */
[----:B------:R-:W-:Y:S01]  /*0300*/  IMAD.MOV.U32 R38, RZ, RZ, -0x800000 ;  /* 0xff800000ff267424 */ /* 0x000fe200078e00ff */
[----:B------:R-:W-:Y:S02]  /*0310*/  CS2R R18, SRZ ;  /* 0x0000000000127805 */ /* 0x000fe4000001ff00 */
[----:B------:R-:W-:-:S02]  /*0320*/  CS2R R14, SRZ ;  /* 0x00000000000e7805 */ /* 0x000fc4000001ff00 */
[----:B0-----:R-:W-:Y:S01]  /*0330*/  LOP3.LUT R4, R75, 0x20, RZ, 0xc0, !PT ;  /* 0x000000204b047812 */ /* 0x001fe200078ec0ff */
[----:B--2---:R-:W-:-:S05]  /*0340*/  IMAD R7, R5, 0x100, R2 ;  /* 0x0000010005077824 */ /* 0x004fca00078e0202 */
[----:B------:R-:W-:-:S04]  /*0350*/  F2FP.F16.E4M3.UNPACK_B R7, R7 ;  /* 0x00000007ff07723e */ /* 0x000fc800020006ff */
[----:B------:R-:W-:Y:S01]  /*0360*/  PRMT R2, R7, 0x7632, R2 ;  /* 0x0000763207027816 */ /* 0x000fe20000000002 */
[----:B---3--:R-:W-:-:S04]  /*0370*/  IMAD R12, R11, 0x100, R8 ;  /* 0x000001000b0c7824 */ /* 0x008fc800078e0208 */
[----:B------:R0:W-:Y:S01]  /*0380*/  STS.U16 [R13+UR7+0x200], R2 ;  /* 0x000200020d007988 */ /* 0x0001e20008000407 */
[----:B------:R-:W-:Y:S01]  /*0390*/  F2FP.F16.E4M3.UNPACK_B R12, R12 ;  /* 0x0000000cff0c723e */ /* 0x000fe200020006ff */
[----:B0-----:R-:W-:-:S03]  /*03a0*/  VIADD R2, R26, 0x20 ;  /* 0x000000201a027836 */ /* 0x001fc60000000000 */
[----:B------:R-:W-:Y:S02]  /*03b0*/  PRMT R3, R12, 0x7632, R3 ;  /* 0x000076320c037816 */ /* 0x000fe40000000003 */
[----:B------:R-:W-:-:S03]  /*03c0*/  ISETP.GE.AND P0, PT, R2, 0x1, PT ;  /* 0x000000010200780c */ /* 0x000fc60003f06270 */
[----:B------:R0:W-:Y:S01]  /*03d0*/  STS.U16 [R13+UR7+0x600], R3 ;  /* 0x000600030d007988 */ /* 0x0001e20008000407 */
[----:B------:R-:W-:-:S03]  /*03e0*/  CS2R R8, SRZ ;  /* 0x0000000000087805 */ /* 0x000fc6000001ff00 */
[----:B------:R1:W-:Y:S01]  /*03f0*/  STS.U16 [R13+UR7], R7 ;  /* 0x000000070d007988 */ /* 0x0003e20008000407 */
[----:B------:R-:W-:-:S03]  /*0400*/  CS2R R10, SRZ ;  /* 0x00000000000a7805 */ /* 0x000fc6000001ff00 */
[----:B------:R2:W-:Y:S01]  /*0410*/  STS.U16 [R13+UR7+0x400], R12 ;  /* 0x0004000c0d007988 */ /* 0x0005e20008000407 */
[----:B0-----:R-:W-:-:S05]  /*0420*/  LOP3.LUT R3, R75, 0x3, RZ, 0xc0, !PT ;  /* 0x000000034b037812 */ /* 0x001fca00078ec0ff */
[----:B-1----:R-:W-:Y:S01]  /*0430*/  IMAD.SHL.U32 R7, R3, 0x20, RZ ;  /* 0x0000002003077824 */ /* 0x002fe200078e00ff */
[----:B--2---:R-:W-:Y:S01]  /*0440*/  CS2R R12, SRZ ;  /* 0x00000000000c7805 */ /* 0x004fe2000001ff00 */
[----:B------:R-:W-:Y:S06]  /*0450*/  @!P0 BRA `(.L_x_0) ;  /* 0x0000001c002c8947 */ /* 0x000fec0003800000 */
[----:B------:R-:W-:Y:S01]  /*0460*/  SHF.R.U32.HI R4, RZ, 0x1, R4 ;  /* 0x00000001ff047819 */ /* 0x000fe20000011604 */
[C---:B------:R-:W-:Y:S01]  /*0470*/  IMAD.SHL.U32 R10, R75.reuse, 0x40, RZ ;  /* 0x000000404b0a7824 */ /* 0x040fe200078e00ff */
[----:B------:R-:W-:Y:S01]  /*0480*/  LOP3.LUT R5, R75, 0x1c, RZ, 0xc0, !PT ;  /* 0x0000001c4b057812 */ /* 0x000fe200078ec0ff */
[----:B------:R-:W0:Y:S01]  /*0490*/  LDC.64 R56, c[0x0][0x3c0] ;  /* 0x0000f000ff387b82 */ /* 0x000e220000000a00 */
[----:B------:R-:W-:Y:S01]  /*04a0*/  SHF.R.S32.HI R8, RZ, 0x2, R75 ;  /* 0x00000002ff087819 */ /* 0x000fe2000001144b */
[----:B------:R-:W1:Y:S01]  /*04b0*/  LDCU UR4, c[0x0][0x3c8] ;  /* 0x00007900ff0477ac */ /* 0x000e620008000800 */
[----:B------:R-:W-:Y:S01]  /*04c0*/  LEA.HI R9, R5, R4, RZ, 0x1e ;  /* 0x0000000405097211 */ /* 0x000fe200078ff0ff */
[----:B------:R-:W-:Y:S01]  /*04d0*/  IMAD.MOV.U32 R78, RZ, RZ, 0x3f800000 ;  /* 0x3f800000ff4e7424 */ /* 0x000fe200078e00ff */
[----:B------:R-:W-:Y:S01]  /*04e0*/  SGXT R8, R8, 0x1 ;  /* 0x000000010808781a */ /* 0x000fe20000000200 */
[----:B------:R-:W2:Y:S01]  /*04f0*/  LDCU.64 UR14, c[0x0][0x388] ;  /* 0x00007100ff0e77ac */ /* 0x000ea20008000a00 */
[----:B------:R-:W-:Y:S01]  /*0500*/  LOP3.LUT R10, R10, 0x40, RZ, 0xc0, !PT ;  /* 0x000000400a0a7812 */ /* 0x000fe200078ec0ff */
[----:B------:R-:W-:Y:S01]  /*0510*/  IMAD.IADD R4, R26, 0x1, R9 ;  /* 0x000000011a047824 */ /* 0x000fe200078e0209 */
[----:B------:R-:W-:Y:S01]  /*0520*/  LOP3.LUT R9, R7, 0x90, R8, 0xf8, !PT ;  /* 0x0000009007097812 */ /* 0x000fe200078ef808 */
[----:B------:R-:W3:Y:S01]  /*0530*/  LDC R67, c[0x0][0x3d8] ;  /* 0x0000f600ff437b82 */ /* 0x000ee20000000800 */
[C---:B------:R-:W-:Y:S01]  /*0540*/  LOP3.LUT R7, R75.reuse, 0x4, RZ, 0xc0, !PT ;  /* 0x000000044b077812 */ /* 0x040fe200078ec0ff */
[----:B------:R-:W-:Y:S01]  /*0550*/  VIADD R10, R10, UR7 ;  /* 0x000000070a0a7c36 */ /* 0x000fe20008000000 */
[C---:B------:R-:W-:Y:S01]  /*0560*/  LOP3.LUT R8, R75.reuse, 0x8, RZ, 0xc0, !PT ;  /* 0x000000084b087812 */ /* 0x040fe200078ec0ff */
[----:B------:R-:W4:Y:S01]  /*0570*/  LDCU.64 UR10, c[0x0][0x3d0] ;  /* 0x00007a00ff0a77ac */ /* 0x000f220008000a00 */
[----:B------:R-:W-:Y:S01]  /*0580*/  LOP3.LUT R11, R75, 0x2, RZ, 0xc0, !PT ;  /* 0x000000024b0b7812 */ /* 0x000fe200078ec0ff */
[----:B------:R-:W-:Y:S01]  /*0590*/  IMAD R14, R7, 0x80, R10 ;  /* 0x00000080070e7824 */ /* 0x000fe200078e020a */
[----:B------:R-:W-:Y:S01]  /*05a0*/  SHF.R.S32.HI R7, RZ, 0x1, R75 ;  /* 0x00000001ff077819 */ /* 0x000fe2000001144b */
[----:B------:R-:W-:Y:S01]  /*05b0*/  IMAD.SHL.U32 R8, R8, 0x2, RZ ;  /* 0x0000000208087824 */ /* 0x000fe200078e00ff */
[----:B------:R-:W-:Y:S01]  /*05c0*/  SHF.R.U32.HI R12, RZ, 0x1, R11 ;  /* 0x00000001ff0c7819 */ /* 0x000fe2000001160b */
[----:B------:R-:W-:Y:S01]  /*05d0*/  IMAD.MOV.U32 R80, RZ, RZ, -0x800000 ;  /* 0xff800000ff507424 */ /* 0x000fe200078e00ff */
[----:B------:R-:W-:Y:S01]  /*05e0*/  SGXT R7, R7, 0x1 ;  /* 0x000000010707781a */ /* 0x000fe20000000200 */
[----:B------:R-:W-:Y:S01]  /*05f0*/  IMAD.MOV.U32 R71, RZ, RZ, RZ ;  /* 0x000000ffff477224 */ /* 0x000fe200078e00ff */
[----:B------:R-:W-:Y:S01]  /*0600*/  LOP3.LUT R13, R9, R8, RZ, 0x3c, !PT ;  /* 0x00000008090d7212 */ /* 0x000fe200078e3cff */
[----:B------:R-:W-:Y:S01]  /*0610*/  IMAD R12, R75, 0x2, R12 ;  /* 0x000000024b0c7824 */ /* 0x000fe200078e020c */
[----:B------:R-:W-:Y:S01]  /*0620*/  LOP3.LUT R8, R7, 0x120, RZ, 0xc0, !PT ;  /* 0x0000012007087812 */ /* 0x000fe200078ec0ff */
[----:B0-----:R-:W-:Y:S01]  /*0630*/  IMAD R56, R56, UR8, RZ ;  /* 0x0000000838387c24 */ /* 0x001fe2000f8e02ff */
[--C-:B------:R-:W-:Y:S01]  /*0640*/  SHF.R.S32.HI R10, RZ, 0x3, R75.reuse ;  /* 0x00000003ff0a7819 */ /* 0x100fe2000001144b */
[----:B------:R-:W-:Y:S01]  /*0650*/  IMAD R61, R24, R57, RZ ;  /* 0x00000039183d7224 */ /* 0x000fe200078e02ff */
[--C-:B------:R-:W-:Y:S01]  /*0660*/  LOP3.LUT R11, R8, 0x30, R75.reuse, 0x78, !PT ;  /* 0x00000030080b7812 */ /* 0x100fe200078e784b */
[----:B------:R-:W-:Y:S01]  /*0670*/  IMAD.MOV.U32 R79, RZ, RZ, -0x800000 ;  /* 0xff800000ff4f7424 */ /* 0x000fe200078e00ff */
[----:B------:R-:W0:Y:S01]  /*0680*/  LDC.64 R8, c[0x0][0x390] ;  /* 0x0000e400ff087b82 */ /* 0x000e220000000a00 */
[----:B------:R-:W-:Y:S01]  /*0690*/  SGXT R10, R10, 0x1 ;  /* 0x000000010a0a781a */ /* 0x000fe20000000200 */
[----:B------:R-:W-:Y:S01]  /*06a0*/  IMAD.MOV.U32 R77, RZ, RZ, 0x3f800000 ;  /* 0x3f800000ff4d7424 */ /* 0x000fe200078e00ff */
[----:B------:R-:W-:Y:S01]  /*06b0*/  SHF.R.S32.HI R15, RZ, 0x7, R75 ;  /* 0x00000007ff0f7819 */ /* 0x000fe2000001144b */
[-C--:B---3--:R-:W-:Y:S01]  /*06c0*/  IMAD R63, R6, R67.reuse, RZ ;  /* 0x00000043063f7224 */ /* 0x088fe200078e02ff */
[----:B------:R-:W-:Y:S01]  /*06d0*/  LOP3.LUT R7, R75, 0x1f, RZ, 0xc0, !PT ;  /* 0x0000001f4b077812 */ /* 0x000fe200078ec0ff */
[----:B------:R-:W-:Y:S01]  /*06e0*/  IMAD R24, R24, R67, RZ ;  /* 0x0000004318187224 */ /* 0x000fe200078e02ff */
[----:B------:R-:W-:Y:S01]  /*06f0*/  LOP3.LUT R73, R11, 0x90, R10, 0x78, !PT ;  /* 0x000000900b497812 */ /* 0x000fe200078e780a */
[----:B------:R-:W-:Y:S01]  /*0700*/  IMAD R65, R67, 0x8, R63 ;  /* 0x0000000843417824 */ /* 0x000fe200078e023f */
[----:B------:R-:W-:Y:S01]  /*0710*/  SGXT R10, R15, 0x1 ;  /* 0x000000010f0a781a */ /* 0x000fe20000000200 */
[----:B-1----:R-:W-:Y:S01]  /*0720*/  IMAD R11, R7, UR4, RZ ;  /* 0x00000004070b7c24 */ /* 0x002fe2000f8e02ff */
[----:B------:R-:W-:Y:S01]  /*0730*/  LOP3.LUT R5, R5, 0x3, R12, 0xf8, !PT ;  /* 0x0000000305057812 */ /* 0x000fe200078ef80c */
[C---:B------:R-:W-:Y:S01]  /*0740*/  IMAD.SHL.U32 R12, R75.reuse, 0x10, RZ ;  /* 0x000000104b0c7824 */ /* 0x040fe200078e00ff */
[----:B------:R-:W-:Y:S01]  /*0750*/  LOP3.LUT R10, R10, 0x90, RZ, 0xc0, !PT ;  /* 0x000000900a0a7812 */ /* 0x000fe200078ec0ff */
[----:B----4-:R-:W-:Y:S01]  /*0760*/  UIMAD UR4, UR8, UR10, URZ ;  /* 0x0000000a080472a4 */ /* 0x010fe2000f8e02ff */
[----:B------:R-:W-:Y:S01]  /*0770*/  LOP3.LUT P5, RZ, R75, 0x1, RZ, 0xc0, !PT ;  /* 0x000000014bff7812 */ /* 0x000fe200078ac0ff */
[----:B------:R-:W-:Y:S01]  /*0780*/  IMAD R67, R67, 0x8, R65 ;  /* 0x0000000843437824 */ /* 0x000fe200078e0241 */
[----:B------:R-:W-:Y:S01]  /*0790*/  LOP3.LUT P6, RZ, R75, 0x2, RZ, 0xc0, !PT ;  /* 0x000000024bff7812 */ /* 0x000fe200078cc0ff */
[----:B------:R-:W-:Y:S01]  /*07a0*/  USHF.R.S32.HI UR5, URZ, 0x1f, UR4 ;  /* 0x0000001fff057899 */ /* 0x000fe20008011404 */
[----:B--2---:R-:W-:Y:S01]  /*07b0*/  IADD3 R60, P0, P1, R11, UR14, R56 ;  /* 0x0000000e0b3c7c10 */ /* 0x004fe2000f91e038 */
[----:B------:R-:W-:Y:S01]  /*07c0*/  IMAD.IADD R73, R73, 0x1, R14 ;  /* 0x0000000149497824 */ /* 0x000fe200078e020e */
[----:B------:R-:W-:Y:S01]  /*07d0*/  SHF.R.S32.HI R15, RZ, 0x1f, R11 ;  /* 0x0000001fff0f7819 */ /* 0x000fe2000001140b */
[----:B------:R-:W-:Y:S01]  /*07e0*/  IMAD R11, R7, UR11, RZ ;  /* 0x0000000b070b7c24 */ /* 0x000fe2000f8e02ff */
[----:B------:R-:W-:-:S02]  /*07f0*/  SHF.R.S32.HI R56, RZ, 0x1f, R56 ;  /* 0x0000001fff387819 */ /* 0x000fc40000011438 */
[----:B------:R-:W-:Y:S02]  /*0800*/  CS2R R20, SRZ ;  /* 0x0000000000147805 */ /* 0x000fe4000001ff00 */
[----:B------:R-:W-:Y:S01]  /*0810*/  LOP3.LUT R75, R10, 0x7f, R75, 0x78, !PT ;  /* 0x0000007f0a4b7812 */ /* 0x000fe200078e784b */
[----:B------:R-:W-:Y:S01]  /*0820*/  IMAD R10, R6, R57, RZ ;  /* 0x00000039060a7224 */ /* 0x000fe200078e02ff */
[----:B------:R-:W-:Y:S02]  /*0830*/  IADD3.X R15, PT, PT, R15, UR15, R56, P0, P1 ;  /* 0x0000000f0f0f7c10 */ /* 0x000fe400087e2438 */
[----:B------:R-:W-:Y:S02]  /*0840*/  CS2R R22, SRZ ;  /* 0x0000000000167805 */ /* 0x000fe4000001ff00 */
[----:B0-----:R-:W-:Y:S01]  /*0850*/  IADD3 R68, P0, P1, R11, UR4, R8 ;  /* 0x000000040b447c10 */ /* 0x001fe2000f91e008 */
[----:B------:R-:W-:Y:S01]  /*0860*/  IMAD R56, R57, 0x8, R10 ;  /* 0x0000000839387824 */ /* 0x000fe200078e020a */
[----:B------:R-:W-:-:S02]  /*0870*/  SHF.R.S32.HI R8, RZ, 0x1f, R11 ;  /* 0x0000001fff087819 */ /* 0x000fc4000001140b */
[----:B------:R-:W-:Y:S02]  /*0880*/  CS2R R16, SRZ ;  /* 0x0000000000107805 */ /* 0x000fe4000001ff00 */
[-C--:B------:R-:W-:Y:S01]  /*0890*/  IADD3 R6, P4, PT, R10, R60.reuse, RZ ;  /* 0x0000003c0a067210 */ /* 0x080fe20007f9e0ff */
[----:B------:R-:W-:Y:S01]  /*08a0*/  IMAD R59, R57, 0x8, R56 ;  /* 0x00000008393b7824 */ /* 0x000fe200078e0238 */
[-C--:B------:R-:W-:Y:S02]  /*08b0*/  IADD3 R58, P3, PT, R56, R60.reuse, RZ ;  /* 0x0000003c383a7210 */ /* 0x080fe40007f7e0ff */
[----:B------:R-:W-:Y:S02]  /*08c0*/  CS2R R18, SRZ ;  /* 0x0000000000127805 */ /* 0x000fe4000001ff00 */
[----:B------:R-:W-:Y:S01]  /*08d0*/  IADD3 R62, P2, PT, R61, R60, RZ ;  /* 0x0000003c3d3e7210 */ /* 0x000fe20007f5e0ff */
[----:B------:R-:W-:Y:S01]  /*08e0*/  VIADD R76, R4, 0x8 ;  /* 0x00000008044c7836 */ /* 0x000fe20000000000 */
[----:B------:R-:W-:Y:S01]  /*08f0*/  LEA.HI.X.SX32 R56, R56, R15, 0x1, P3 ;  /* 0x0000000f38387211 */ /* 0x000fe200018f0eff */
[----:B------:R-:W0:Y:S01]  /*0900*/  LDCU UR10, c[0x0][0x3a8] ;  /* 0x00007500ff0a77ac */ /* 0x000e220008000800 */
[----:B------:R-:W-:-:S02]  /*0910*/  IADD3.X R8, PT, PT, R8, UR5, R9, P0, P1 ;  /* 0x0000000508087c10 */ /* 0x000fc400087e2409 */
[-C--:B------:R-:W-:Y:S02]  /*0920*/  LEA.HI.X.SX32 R7, R10, R15.reuse, 0x1, P4 ;  /* 0x0000000f0a077211 */ /* 0x080fe400020f0eff */
[----:B------:R-:W-:Y:S02]  /*0930*/  CS2R R10, SRZ ;  /* 0x00000000000a7805 */ /* 0x000fe4000001ff00 */
[----:B------:R-:W-:Y:S01]  /*0940*/  LEA.HI.X.SX32 R61, R61, R15, 0x1, P2 ;  /* 0x0000000f3d3d7211 */ /* 0x000fe200010f0eff */
[----:B------:R-:W-:Y:S01]  /*0950*/  UMOV UR5, URZ ;  /* 0x000000ff00057c82 */ /* 0x000fe20008000000 */
[-C--:B------:R-:W-:Y:S01]  /*0960*/  IADD3 R64, P0, PT, R63, R68.reuse, RZ ;  /* 0x000000443f407210 */ /* 0x080fe20007f1e0ff */
[----:B------:R-:W-:Y:S01]  /*0970*/  UMOV UR6, URZ ;  /* 0x000000ff00067c82 */ /* 0x000fe20008000000 */
[-C--:B------:R-:W-:Y:S01]  /*0980*/  IADD3 R66, P1, PT, R65, R68.reuse, RZ ;  /* 0x0000004441427210 */ /* 0x080fe20007f3e0ff */
[----:B------:R-:W-:Y:S01]  /*0990*/  UMOV UR4, URZ ;  /* 0x000000ff00047c82 */ /* 0x000fe20008000000 */
[----:B------:R-:W-:-:S02]  /*09a0*/  IADD3 R70, P3, PT, R24, R68, RZ ;  /* 0x0000004418467210 */ /* 0x000fc40007f7e0ff */
[----:B------:R-:W-:Y:S02]  /*09b0*/  LOP3.LUT R12, R12, 0x100, RZ, 0xc0, !PT ;  /* 0x000001000c0c7812 */ /* 0x000fe400078ec0ff */
[----:B------:R-:W-:Y:S02]  /*09c0*/  IADD3 R60, P4, PT, R59, R60, RZ ;  /* 0x0000003c3b3c7210 */ /* 0x000fe40007f9e0ff */
[----:B------:R-:W-:Y:S02]  /*09d0*/  IADD3 R68, P2, PT, R67, R68, RZ ;  /* 0x0000004443447210 */ /* 0x000fe40007f5e0ff */
[----:B------:R-:W-:Y:S02]  /*09e0*/  IADD3 R74, PT, PT, R13, UR7, R12 ;  /* 0x000000070d4a7c10 */ /* 0x000fe4000fffe00c */
[----:B------:R-:W-:Y:S02]  /*09f0*/  CS2R R12, SRZ ;  /* 0x00000000000c7805 */ /* 0x000fe4000001ff00 */
[----:B------:R-:W-:-:S02]  /*0a00*/  LEA.HI.X.SX32 R59, R59, R15, 0x1, P4 ;  /* 0x0000000f3b3b7211 */ /* 0x000fc400020f0eff */
[----:B------:R-:W-:Y:S02]  /*0a10*/  CS2R R14, SRZ ;  /* 0x00000000000e7805 */ /* 0x000fe4000001ff00 */
[-C--:B------:R-:W-:Y:S02]  /*0a20*/  LEA.HI.X.SX32 R63, R63, R8.reuse, 0x1, P0 ;  /* 0x000000083f3f7211 */ /* 0x080fe400000f0eff */
[-C--:B------:R-:W-:Y:S02]  /*0a30*/  LEA.HI.X.SX32 R65, R65, R8.reuse, 0x1, P1 ;  /* 0x0000000841417211 */ /* 0x080fe400008f0eff */
[-C--:B------:R-:W-:Y:S02]  /*0a40*/  LEA.HI.X.SX32 R69, R24, R8.reuse, 0x1, P3 ;  /* 0x0000000818457211 */ /* 0x080fe400018f0eff */
[----:B------:R-:W-:Y:S02]  /*0a50*/  LEA.HI.X.SX32 R67, R67, R8, 0x1, P2 ;  /* 0x0000000843437211 */ /* 0x000fe400010f0eff */
[----:B------:R-:W-:-:S02]  /*0a60*/  CS2R R8, SRZ ;  /* 0x0000000000087805 */ /* 0x000fc4000001ff00 */
[----:B0-----:R-:W-:-:S07]  /*0a70*/  LOP3.LUT R72, R5, 0x1, RZ, 0x3c, !PT ;  /* 0x0000000105487812 */ /* 0x001fce00078e3cff */
.L_x_1:
[----:B------:R-:W-:Y:S02]  /*0a80*/  SHF.R.S32.HI R26, RZ, 0x1f, R71 ;  /* 0x0000001fff1a7819 */ /* 0x000fe40000011447 */
[C---:B------:R-:W-:Y:S02]  /*0a90*/  IADD3 R24, P0, PT, R71.reuse, R6, RZ ;  /* 0x0000000647187210 */ /* 0x040fe40007f1e0ff */
[C---:B------:R-:W-:Y:S02]  /*0aa0*/  IADD3 R28, P1, PT, R71.reuse, R58, RZ ;  /* 0x0000003a471c7210 */ /* 0x040fe40007f3e0ff */
[C---:B------:R-:W-:Y:S01]  /*0ab0*/  IADD3 R34, P2, PT, R71.reuse, R60, RZ ;  /* 0x0000003c47227210 */ /* 0x040fe20007f5e0ff */
[C---:B------:R-:W-:Y:S01]  /*0ac0*/  IMAD.X R25, R26.reuse, 0x1, R7, P0 ;  /* 0x000000011a197824 */ /* 0x040fe200000e0607 */
[----:B------:R-:W-:Y:S01]  /*0ad0*/  IADD3 R32, P0, PT, R71, R62, RZ ;  /* 0x0000003e47207210 */ /* 0x000fe20007f1e0ff */
[C---:B------:R-:W-:Y:S02]  /*0ae0*/  IMAD.X R29, R26.reuse, 0x1, R56, P1 ;  /* 0x000000011a1d7824 */ /* 0x040fe400008e0638 */
[C---:B------:R-:W-:Y:S01]  /*0af0*/  IMAD.X R35, R26.reuse, 0x1, R59, P2 ;  /* 0x000000011a237824 */ /* 0x040fe200010e063b */
[----:B------:R-:W2:Y:S01]  /*0b00*/  LDG.E.U8 R42, desc[UR12][R24.64] ;  /* 0x0000000c182a7981 */ /* 0x000ea2000c1e1100 */
[----:B------:R-:W-:-:S03]  /*0b10*/  IMAD.X R33, R26, 0x1, R61, P0 ;  /* 0x000000011a217824 */ /* 0x000fc600000e063d */
[----:B------:R-:W3:Y:S04]  /*0b20*/  LDG.E.U8 R44, desc[UR12][R28.64] ;  /* 0x0000000c1c2c7981 */ /* 0x000ee8000c1e1100 */
[----:B------:R-:W4:Y:S04]  /*0b30*/  LDG.E.U8 R46, desc[UR12][R34.64] ;  /* 0x0000000c222e7981 */ /* 0x000f28000c1e1100 */
[----:B------:R-:W5:Y:S01]  /*0b40*/  LDG.E.U8 R48, desc[UR12][R32.64] ;  /* 0x0000000c20307981 */ /* 0x000f62000c1e1100 */
[----:B------:R-:W-:Y:S01]  /*0b50*/  USHF.R.S32.HI UR9, URZ, 0x1f, UR4 ;  /* 0x0000001fff097899 */ /* 0x000fe20008011404 */
[----:B------:R-:W-:Y:S06]  /*0b60*/  BAR.SYNC.DEFER_BLOCKING 0x0 ;  /* 0x0000000000007b1d */ /* 0x000fec0000010000 */
[----:B--2---:R-:W-:Y:S04]  /*0b70*/  STS.U8 [R75+UR7+0x800], R42 ;  /* 0x0008002a4b007988 */ /* 0x004fe80008000007 */
[----:B---3--:R-:W-:Y:S04]  /*0b80*/  STS.U8 [R75+UR7+0x900], R44 ;  /* 0x0009002c4b007988 */ /* 0x008fe80008000007 */
[----:B----4-:R-:W-:Y:S04]  /*0b90*/  STS.U8 [R75+UR7+0xa00], R46 ;  /* 0x000a002e4b007988 */ /* 0x010fe80008000007 */
[----:B-----5:R0:W-:Y:S01]  /*0ba0*/  STS.U8 [R75+UR7+0xb00], R48 ;  /* 0x000b00304b007988 */ /* 0x0201e20008000007 */
[----:B------:R-:W-:Y:S01]  /*0bb0*/  BAR.SYNC.DEFER_BLOCKING 0x0 ;  /* 0x0000000000007b1d */ /* 0x000fe20000010000 */
[----:B0-----:R-:W-:-:S04]  /*0bc0*/  IADD3 R48, P0, PT, R64, UR4, RZ ;  /* 0x0000000440307c10 */ /* 0x001fc8000ff1e0ff */
[----:B------:R-:W-:Y:S02]  /*0bd0*/  IADD3.X R49, PT, PT, R63, UR9, RZ, P0, !PT ;  /* 0x000000093f317c10 */ /* 0x000fe400087fe4ff */
[----:B------:R-:W-:Y:S01]  /*0be0*/  IADD3 R46, P0, PT, R66, UR4, RZ ;  /* 0x00000004422e7c10 */ /* 0x000fe2000ff1e0ff */
[----:B------:R-:W0:Y:S04]  /*0bf0*/  LDSM.16.M88.4 R36, [R74+0x800] ;  /* 0x000800004a24783b */ /* 0x000e280000000200 */
[----:B------:R-:W1:Y:S04]  /*0c00*/  LDSM.16.MT88.4 R24, [R73] ;  /* 0x000000004918783b */ /* 0x000e680000004200 */
[----:B------:R-:W2:Y:S04]  /*0c10*/  LDSM.16.MT88.4 R28, [R73+0x400] ;  /* 0x00040000491c783b */ /* 0x000ea80000004200 */
[----:B------:R-:W3:Y:S01]  /*0c20*/  LDG.E.U8 R50, desc[UR12][R48.64] ;  /* 0x0000000c30327981 */ /* 0x000ee2000c1e1100 */
[----:B0-----:R-:W-:-:S02]  /*0c30*/  F2FP.F16.E4M3.UNPACK_B R40, R36 ;  /* 0x00000024ff28723e */ /* 0x001fc400020006ff */
[-C--:B------:R-:W-:Y:S01]  /*0c40*/  F2FP.F16.E4M3.UNPACK_B R41, R37.reuse ;  /* 0x00000025ff29723e */ /* 0x080fe200020006ff */
[----:B-1----:R-:W-:Y:S01]  /*0c50*/  IMAD.MOV.U32 R32, RZ, RZ, R24 ;  /* 0x000000ffff207224 */ /* 0x002fe200078e0018 */
[----:B------:R-:W-:Y:S01]  /*0c60*/  F2FP.F16.E4M3.UNPACK_B R36, R36.H1 ;  /* 0x00000024ff24723e */ /* 0x000fe200030006ff */
[----:B------:R-:W-:Y:S01]  /*0c70*/  IMAD.MOV.U32 R33, RZ, RZ, R26 ;  /* 0x000000ffff217224 */ /* 0x000fe200078e001a */
[----:B------:R-:W-:Y:S01]  /*0c80*/  F2FP.F16.E4M3.UNPACK_B R37, R37.H1 ;  /* 0x00000025ff25723e */ /* 0x000fe200030006ff */
[----:B--2---:R-:W-:Y:S01]  /*0c90*/  IMAD.MOV.U32 R34, RZ, RZ, R28 ;  /* 0x000000ffff227224 */ /* 0x004fe200078e001c */
[----:B------:R-:W-:Y:S01]  /*0ca0*/  F2FP.F16.E4M3.UNPACK_B R44, R38.H1 ;  /* 0x00000026ff2c723e */ /* 0x000fe200030006ff */
[----:B------:R-:W-:Y:S01]  /*0cb0*/  IMAD.MOV.U32 R35, RZ, RZ, R30 ;  /* 0x000000ffff237224 */ /* 0x000fe200078e001e */
[----:B------:R-:W-:Y:S01]  /*0cc0*/  F2FP.F16.E4M3.UNPACK_B R45, R39.H1 ;  /* 0x00000027ff2d723e */ /* 0x000fe200030006ff */
[----:B------:R-:W-:Y:S02]  /*0cd0*/  IMAD.MOV.U32 R42, RZ, RZ, R29 ;  /* 0x000000ffff2a7224 */ /* 0x000fe400078e001d */
[----:B------:R-:W-:-:S03]  /*0ce0*/  IMAD.MOV.U32 R43, RZ, RZ, R31 ;  /* 0x000000ffff2b7224 */ /* 0x000fc600078e001f */
[----:B------:R-:W-:Y:S01]  /*0cf0*/  HMMA.16816.F32 R32, R32, R40, RZ ;  /* 0x000000282020723c */ /* 0x000fe200000018ff */
[----:B------:R-:W-:Y:S02]  /*0d00*/  IMAD.MOV.U32 R40, RZ, RZ, R25 ;  /* 0x000000ffff287224 */ /* 0x000fe400078e0019 */
[----:B------:R-:W-:-:S15]  /*0d10*/  IMAD.MOV.U32 R41, RZ, RZ, R27 ;  /* 0x000000ffff297224 */ /* 0x000fde00078e001b */
[----:B------:R-:W-:Y:S02]  /*0d20*/  NOP ;  /* 0x0000000000007918 */ /* 0x000fe40000000000 */
[----:B------:R-:W-:Y:S01]  /*0d30*/  HMMA.16816.F32 R32, R40, R36, R32 ;  /* 0x000000242820723c */ /* 0x000fe20000001820 */
[----:B------:R-:W-:Y:S01]  /*0d40*/  F2FP.F16.E4M3.UNPACK_B R36, R38 ;  /* 0x00000026ff24723e */ /* 0x000fe200020006ff */
[----:B------:R-:W-:Y:S01]  /*0d50*/  IMAD.MOV.U32 R40, RZ, RZ, R24 ;  /* 0x000000ffff287224 */ /* 0x000fe200078e0018 */
[----:B------:R-:W-:Y:S01]  /*0d60*/  F2FP.F16.E4M3.UNPACK_B R37, R39 ;  /* 0x00000027ff25723e */ /* 0x000fe200020006ff */
[----:B------:R-:W-:Y:S02]  /*0d70*/  IMAD.MOV.U32 R41, RZ, RZ, R26 ;  /* 0x000000ffff297224 */ /* 0x000fe400078e001a */
[----:B------:R-:W-:Y:S02]  /*0d80*/  IMAD.MOV.U32 R42, RZ, RZ, R28 ;  /* 0x000000ffff2a7224 */ /* 0x000fe400078e001c */
[----:B------:R-:W-:Y:S02]  /*0d90*/  IMAD.MOV.U32 R43, RZ, RZ, R30 ;  /* 0x000000ffff2b7224 */ /* 0x000fe400078e001e */
[----:B------:R-:W-:-:S02]  /*0da0*/  IMAD.MOV.U32 R38, RZ, RZ, R29 ;  /* 0x000000ffff267224 */ /* 0x000fc400078e001d */
[----:B------:R-:W-:-:S03]  /*0db0*/  IMAD.MOV.U32 R39, RZ, RZ, R31 ;  /* 0x000000ffff277224 */ /* 0x000fc600078e001f */
[----:B------:R-:W-:Y:S01]  /*0dc0*/  HMMA.16816.F32 R40, R40, R36, RZ ;  /* 0x000000242828723c */ /* 0x000fe200000018ff */
[----:B------:R-:W-:Y:S02]  /*0dd0*/  IMAD.MOV.U32 R36, RZ, RZ, R25 ;  /* 0x000000ffff247224 */ /* 0x000fe400078e0019 */
[----:B------:R-:W-:Y:S01]  /*0de0*/  IMAD.MOV.U32 R37, RZ, RZ, R27 ;  /* 0x000000ffff257224 */ /* 0x000fe200078e001b */
[----:B------:R-:W-:-:S05]  /*0df0*/  IADD3.X R47, PT, PT, R65, UR9, RZ, P0, !PT ;  /* 0x00000009412f7c10 */ /* 0x000fca00087fe4ff */
[----:B------:R-:W2:Y:S11]  /*0e00*/  LDG.E.U8 R52, desc[UR12][R46.64] ;  /* 0x0000000c2e347981 */ /* 0x000eb6000c1e1100 */
[----:B------:R-:W-:Y:S01]  /*0e10*/  HMMA.16816.F32 R36, R36, R44, R40 ;  /* 0x0000002c2424723c */ /* 0x000fe20000001828 */
[----:B------:R-:W-:Y:S01]  /*0e20*/  IADD3 R44, P1, PT, R68, UR4, RZ ;  /* 0x00000004442c7c10 */ /* 0x000fe2000ff3e0ff */
[----:B------:R-:W0:Y:S03]  /*0e30*/  LDSM.16.M88.4 R40, [R74+0xa00] ;  /* 0x000a00004a28783b */ /* 0x000e260000000200 */
[----:B------:R-:W-:-:S05]  /*0e40*/  IADD3.X R45, PT, PT, R67, UR9, RZ, P1, !PT ;  /* 0x00000009432d7c10 */ /* 0x000fca0008ffe4ff */
[----:B------:R1:W4:Y:S01]  /*0e50*/  LDG.E.U8 R54, desc[UR12][R44.64] ;  /* 0x0000000c2c367981 */ /* 0x000322000c1e1100 */
[----:B------:R-:W-:-:S04]  /*0e60*/  IADD3 R82, P0, PT, R70, UR4, RZ ;  /* 0x0000000446527c10 */ /* 0x000fc8000ff1e0ff */
[----:B------:R-:W-:-:S05]  /*0e70*/  IADD3.X R83, PT, PT, R69, UR9, RZ, P0, !PT ;  /* 0x0000000945537c10 */ /* 0x000fca00087fe4ff */
[----:B------:R-:W5:Y:S01]  /*0e80*/  LDG.E.U8 R82, desc[UR12][R82.64] ;  /* 0x0000000c52527981 */ /* 0x000f62000c1e1100 */
[----:B------:R-:W-:Y:S01]  /*0e90*/  BAR.SYNC.DEFER_BLOCKING 0x0 ;  /* 0x0000000000007b1d */ /* 0x000fe20000010000 */
[----:B-1----:R-:W-:Y:S02]  /*0ea0*/  IMAD.MOV.U32 R44, RZ, RZ, R24 ;  /* 0x000000ffff2c7224 */ /* 0x002fe400078e0018 */
[----:B------:R-:W-:Y:S02]  /*0eb0*/  IMAD.MOV.U32 R45, RZ, RZ, R26 ;  /* 0x000000ffff2d7224 */ /* 0x000fe400078e001a */
[----:B------:R-:W-:Y:S02]  /*0ec0*/  IMAD.MOV.U32 R46, RZ, RZ, R28 ;  /* 0x000000ffff2e7224 */ /* 0x000fe400078e001c */
[--C-:B------:R-:W-:Y:S01]  /*0ed0*/  IMAD.MOV.U32 R47, RZ, RZ, R30.reuse ;  /* 0x000000ffff2f7224 */ /* 0x100fe200078e001e */
[----:B0-----:R-:W-:Y:S02]  /*0ee0*/  F2FP.F16.E4M3.UNPACK_B R48, R40 ;  /* 0x00000028ff30723e */ /* 0x001fe400020006ff */
[----:B------:R-:W-:Y:S01]  /*0ef0*/  F2FP.F16.E4M3.UNPACK_B R49, R41 ;  /* 0x00000029ff31723e */ /* 0x000fe200020006ff */
[----:B------:R-:W-:Y:S01]  /*0f00*/  IMAD.MOV.U32 R51, RZ, RZ, R30 ;  /* 0x000000ffff337224 */ /* 0x000fe200078e001e */
[----:B------:R-:W-:-:S05]  /*0f10*/  F2FP.F16.E4M3.UNPACK_B R53, R43 ;  /* 0x0000002bff35723e */ /* 0x000fca00020006ff */
[----:B------:R-:W-:Y:S01]  /*0f20*/  HMMA.16816.F32 R44, R44, R48, RZ ;  /* 0x000000302c2c723c */ /* 0x000fe200000018ff */
[----:B------:R-:W-:Y:S02]  /*0f30*/  IMAD.MOV.U32 R48, RZ, RZ, R24 ;  /* 0x000000ffff307224 */ /* 0x000fe400078e0018 */
[----:B------:R-:W-:Y:S01]  /*0f40*/  IMAD.MOV.U32 R49, RZ, RZ, R26 ;  /* 0x000000ffff317224 */ /* 0x000fe200078e001a */
[----:B------:R-:W-:Y:S01]  /*0f50*/  F2FP.F16.E4M3.UNPACK_B R40, R40.H1 ;  /* 0x00000028ff28723e */ /* 0x000fe200030006ff */
[----:B------:R-:W-:Y:S01]  /*0f60*/  IMAD.MOV.U32 R55, RZ, RZ, R31 ;  /* 0x000000ffff377224 */ /* 0x000fe200078e001f */
[----:B------:R-:W-:Y:S01]  /*0f70*/  F2FP.F16.E4M3.UNPACK_B R41, R41.H1 ;  /* 0x00000029ff29723e */ /* 0x000fe200030006ff */
[----:B------:R-:W-:Y:S02]  /*0f80*/  IMAD.MOV.U32 R24, RZ, RZ, R25 ;  /* 0x000000ffff187224 */ /* 0x000fe400078e0019 */
[----:B------:R-:W-:Y:S01]  /*0f90*/  IMAD.MOV.U32 R26, RZ, RZ, R29 ;  /* 0x000000ffff1a7224 */ /* 0x000fe200078e001d */
[----:B------:R-:W-:Y:S01]  /*0fa0*/  F2FP.F16.E4M3.UNPACK_B R43, R43.H1 ;  /* 0x0000002bff2b723e */ /* 0x000fe200030006ff */
[----:B------:R-:W-:Y:S01]  /*0fb0*/  FMUL R33, R33, UR10 ;  /* 0x0000000a21217c20 */ /* 0x000fe20008400000 */
[----:B------:R-:W-:Y:S01]  /*0fc0*/  FMUL R32, R32, UR10 ;  /* 0x0000000a20207c20 */ /* 0x000fe20008400000 */
[----:B------:R-:W-:Y:S01]  /*0fd0*/  FMUL R34, R34, UR10 ;  /* 0x0000000a22227c20 */ /* 0x000fe20008400000 */
[----:B------:R-:W-:Y:S01]  /*0fe0*/  FMUL R35, R35, UR10 ;  /* 0x0000000a23237c20 */ /* 0x000fe20008400000 */
[----:B---3--:R0:W-:Y:S02]  /*0ff0*/  STS.U8 [R75+UR7+0x800], R50 ;  /* 0x000800324b007988 */ /* 0x0081e40008000007 */
[----:B0-----:R-:W-:-:S02]  /*1000*/  IMAD.MOV.U32 R50, RZ, RZ, R28 ;  /* 0x000000ffff327224 */ /* 0x001fc400078e001c */
[----:B------:R-:W-:Y:S01]  /*1010*/  FMUL R28, R37, UR10 ;  /* 0x0000000a251c7c20 */ /* 0x000fe20008400000 */
[----:B--2---:R0:W-:Y:S02]  /*1020*/  STS.U8 [R75+UR7+0x900], R52 ;  /* 0x000900344b007988 */ /* 0x0041e40008000007 */
[----:B0-----:R-:W-:-:S07]  /*1030*/  F2FP.F16.E4M3.UNPACK_B R52, R42 ;  /* 0x0000002aff34723e */ /* 0x001fce00020006ff */
[----:B------:R-:W-:Y:S01]  /*1040*/  HMMA.16816.F32 R48, R48, R52, RZ ;  /* 0x000000343030723c */ /* 0x000fe200000018ff */
[----:B------:R-:W-:Y:S02]  /*1050*/  IMAD.MOV.U32 R52, RZ, RZ, R25 ;  /* 0x000000ffff347224 */ /* 0x000fe400078e0019 */
[--C-:B------:R-:W-:Y:S01]  /*1060*/  IMAD.MOV.U32 R53, RZ, RZ, R27.reuse ;  /* 0x000000ffff357224 */ /* 0x100fe200078e001b */
[----:B----4-:R0:W-:Y:S01]  /*1070*/  STS.U8 [R75+UR7+0xa00], R54 ;  /* 0x000a00364b007988 */ /* 0x0101e20008000007 */
[----:B------:R-:W-:Y:S02]  /*1080*/  IMAD.MOV.U32 R25, RZ, RZ, R27 ;  /* 0x000000ffff197224 */ /* 0x000fe400078e001b */
[----:B------:R-:W-:Y:S01]  /*1090*/  IMAD.MOV.U32 R27, RZ, RZ, R31 ;  /* 0x000000ffff1b7224 */ /* 0x000fe200078e001f */
[----:B------:R-:W-:Y:S01]  /*10a0*/  LEA R31, P0, R3, UR5, 0x1 ;  /* 0x00000005031f7c11 */ /* 0x000fe2000f8008ff */
[----:B0-----:R-:W-:-:S03]  /*10b0*/  IMAD.MOV.U32 R54, RZ, RZ, R29 ;  /* 0x000000ffff367224 */ /* 0x001fc600078e001d */
[----:B------:R-:W-:Y:S02]  /*10c0*/  IADD3 R29, P2, PT, R31, 0x9, RZ ;  /* 0x000000091f1d7810 */ /* 0x000fe40007f5e0ff */
[----:B------:R-:W-:Y:S02]  /*10d0*/  F2FP.F16.E4M3.UNPACK_B R42, R42.H1 ;  /* 0x0000002aff2a723e */ /* 0x000fe400030006ff */
[----:B------:R-:W-:Y:S01]  /*10e0*/  HMMA.16816.F32 R44, R52, R40, R44 ;  /* 0x00000028342c723c */ /* 0x000fe2000000182c */
[----:B------:R-:W-:Y:S01]  /*10f0*/  IMAD.X R41, RZ, RZ, UR6, P0 ;  /* 0x00000006ff297e24 */ /* 0x000fe200080e06ff */
[----:B------:R-:W-:-:S03]  /*1100*/  ISETP.GT.U32.AND P1, PT, R29, R4, PT ;  /* 0x000000041d00720c */ /* 0x000fc60003f24070 */
[--C-:B------:R-:W-:Y:S01]  /*1110*/  IMAD.X R30, RZ, RZ, R41.reuse, P2 ;  /* 0x000000ffff1e7224 */ /* 0x100fe200010e0629 */
[----:B------:R-:W-:Y:S02]  /*1120*/  ISETP.GT.U32.AND P4, PT, R29, R76, PT ;  /* 0x0000004c1d00720c */ /* 0x000fe40003f84070 */
[C---:B------:R-:W-:Y:S01]  /*1130*/  IADD3 R29, P2, PT, R31.reuse, 0x10, RZ ;  /* 0x000000101f1d7810 */ /* 0x040fe20007f5e0ff */
[----:B------:R-:W-:Y:S01]  /*1140*/  HMMA.16816.F32 R24, R24, R42, R48 ;  /* 0x0000002a1818723c */ /* 0x000fe20000001830 */
[----:B------:R-:W-:Y:S02]  /*1150*/  ISETP.GT.U32.AND.EX P1, PT, R30, RZ, PT, P1 ;  /* 0x000000ff1e00720c */ /* 0x000fe40003f24110 */
[----:B------:R-:W-:Y:S01]  /*1160*/  IADD3 R37, P3, PT, R31, 0x8, RZ ;  /* 0x000000081f257810 */ /* 0x000fe20007f7e0ff */
[--C-:B------:R-:W-:Y:S01]  /*1170*/  IMAD.X R43, RZ, RZ, R41.reuse, P2 ;  /* 0x000000ffff2b7224 */ /* 0x100fe200010e0629 */
[----:B------:R-:W-:Y:S02]  /*1180*/  FSEL R28, R28, -INF , !P1 ;  /* 0xff8000001c1c7808 */ /* 0x000fe40004800000 */
[-C--:B------:R-:W-:Y:S01]  /*1190*/  ISETP.GT.U32.AND P2, PT, R37, R4.reuse, PT ;  /* 0x000000042500720c */ /* 0x080fe20003f44070 */
[----:B------:R-:W-:Y:S01]  /*11a0*/  IMAD.X R37, RZ, RZ, R41, P3 ;  /* 0x000000ffff257224 */ /* 0x000fe200018e0629 */
[----:B------:R-:W-:-:S02]  /*11b0*/  ISETP.GT.U32.AND P0, PT, R29, R4, PT ;  /* 0x000000041d00720c */ /* 0x000fc40003f04070 */
[----:B------:R-:W-:Y:S01]  /*11c0*/  ISETP.GT.U32.AND P1, PT, R29, R76, PT ;  /* 0x0000004c1d00720c */ /* 0x000fe20003f24070 */
[----:B------:R-:W-:Y:S01]  /*11d0*/  FMUL R29, R39, UR10 ;  /* 0x0000000a271d7c20 */ /* 0x000fe20008400000 */
[----:B------:R-:W-:Y:S02]  /*11e0*/  IADD3 R49, P3, PT, R31, 0x11, RZ ;  /* 0x000000111f317810 */ /* 0x000fe40007f7e0ff */
[----:B------:R-:W-:Y:S01]  /*11f0*/  ISETP.GT.U32.AND.EX P4, PT, R30, RZ, PT, P4 ;  /* 0x000000ff1e00720c */ /* 0x000fe20003f84140 */
[----:B------:R-:W-:Y:S02]  /*1200*/  FMUL R30, R44, UR10 ;  /* 0x0000000a2c1e7c20 */ /* 0x000fe40008400000 */
[----:B------:R-:W-:Y:S01]  /*1210*/  IMAD.X R39, RZ, RZ, R41, P3 ;  /* 0x000000ffff277224 */ /* 0x000fe200018e0629 */
[----:B------:R-:W-:Y:S02]  /*1220*/  FSEL R29, R29, -INF , !P4 ;  /* 0xff8000001d1d7808 */ /* 0x000fe40006000000 */
[----:B------:R-:W-:-:S02]  /*1230*/  ISETP.GT.U32.AND P4, PT, R49, R4, PT ;  /* 0x000000043100720c */ /* 0x000fc40003f84070 */
[----:B------:R-:W-:Y:S01]  /*1240*/  ISETP.GT.U32.AND.EX P0, PT, R43, RZ, PT, P0 ;  /* 0x000000ff2b00720c */ /* 0x000fe20003f04100 */
[----:B------:R-:W-:Y:S01]  /*1250*/  FMUL R45, R45, UR10 ;  /* 0x0000000a2d2d7c20 */ /* 0x000fe20008400000 */
[----:B------:R-:W-:Y:S02]  /*1260*/  ISETP.GT.U32.AND.EX P4, PT, R39, RZ, PT, P4 ;  /* 0x000000ff2700720c */ /* 0x000fe40003f84140 */
[----:B------:R-:W-:Y:S02]  /*1270*/  ISETP.GT.U32.AND.EX P2, PT, R37, RZ, PT, P2 ;  /* 0x000000ff2500720c */ /* 0x000fe40003f44120 */
[----:B------:R-:W-:Y:S01]  /*1280*/  FSEL R30, R30, -INF , !P0 ;  /* 0xff8000001e1e7808 */ /* 0x000fe20004000000 */
[----:B------:R-:W-:Y:S01]  /*1290*/  FMUL R42, R24, UR10 ;  /* 0x0000000a182a7c20 */ /* 0x000fe20008400000 */
[----:B------:R-:W-:Y:S02]  /*12a0*/  IADD3 R37, P0, PT, R31, 0x18, RZ ;  /* 0x000000181f257810 */ /* 0x000fe40007f1e0ff */
[----:B------:R-:W-:-:S02]  /*12b0*/  FSEL R24, R45, -INF , !P4 ;  /* 0xff8000002d187808 */ /* 0x000fc40006000000 */
[-C--:B------:R-:W-:Y:S01]  /*12c0*/  ISETP.GE.U32.AND P4, PT, R31, R4.reuse, PT ;  /* 0x000000041f00720c */ /* 0x080fe20003f86070 */
[----:B------:R-:W-:Y:S01]  /*12d0*/  IMAD.X R44, RZ, RZ, R41, P0 ;  /* 0x000000ffff2c7224 */ /* 0x000fe200000e0629 */
[-C--:B------:R-:W-:Y:S02]  /*12e0*/  ISETP.GT.U32.AND P3, PT, R37, R4.reuse, PT ;  /* 0x000000042500720c */ /* 0x080fe40003f64070 */
[----:B------:R-:W-:Y:S02]  /*12f0*/  ISETP.GT.U32.AND P0, PT, R31, R4, PT ;  /* 0x000000041f00720c */ /* 0x000fe40003f04070 */
[C---:B------:R-:W-:Y:S01]  /*1300*/  ISETP.GE.U32.AND.EX P4, PT, R41.reuse, RZ, PT, P4 ;  /* 0x000000ff2900720c */ /* 0x040fe20003f86140 */
[----:B------:R-:W-:Y:S01]  /*1310*/  FMUL R40, R36, UR10 ;  /* 0x0000000a24287c20 */ /* 0x000fe20008400000 */
[----:B------:R-:W-:Y:S02]  /*1320*/  ISETP.GT.U32.AND.EX P3, PT, R44, RZ, PT, P3 ;  /* 0x000000ff2c00720c */ /* 0x000fe40003f64130 */
[----:B------:R-:W-:-:S02]  /*1330*/  ISETP.GT.U32.AND.EX P0, PT, R41, RZ, PT, P0 ;  /* 0x000000ff2900720c */ /* 0x000fc40003f04100 */
[----:B------:R-:W-:Y:S02]  /*1340*/  FSEL R33, R33, -INF , !P4 ;  /* 0xff80000021217808 */ /* 0x000fe40006000000 */
[C---:B------:R-:W-:Y:S02]  /*1350*/  IADD3 R45, P4, PT, R31.reuse, 0x19, RZ ;  /* 0x000000191f2d7810 */ /* 0x040fe40007f9e0ff */
[----:B------:R-:W-:Y:S02]  /*1360*/  FSEL R36, R42, -INF , !P3 ;  /* 0xff8000002a247808 */ /* 0x000fe40005800000 */
[----:B------:R-:W-:Y:S02]  /*1370*/  FSEL R40, R40, -INF , !P2 ;  /* 0xff80000028287808 */ /* 0x000fe40005000000 */
[----:B------:R-:W-:Y:S01]  /*1380*/  FSEL R42, R32, -INF , !P0 ;  /* 0xff800000202a7808 */ /* 0x000fe20004000000 */
[----:B------:R-:W-:Y:S01]  /*1390*/  IMAD.X R48, RZ, RZ, R41, P4 ;  /* 0x000000ffff307224 */ /* 0x000fe200020e0629 */
[----:B------:R-:W-:-:S02]  /*13a0*/  ISETP.GT.U32.AND P3, PT, R31, R76, PT ;  /* 0x0000004c1f00720c */ /* 0x000fc40003f64070 */
[----:B------:R-:W-:Y:S02]  /*13b0*/  ISETP.GE.U32.AND P2, PT, R31, R76, PT ;  /* 0x0000004c1f00720c */ /* 0x000fe40003f46070 */
[----:B------:R-:W-:Y:S02]  /*13c0*/  ISETP.GT.U32.AND P4, PT, R45, R4, PT ;  /* 0x000000042d00720c */ /* 0x000fe40003f84070 */
[----:B------:R-:W-:Y:S01]  /*13d0*/  FMNMX3 R31, R42, R33, R40, !PT ;  /* 0x000000212a1f7276 */ /* 0x000fe20007800028 */
[----:B------:R-:W-:Y:S01]  /*13e0*/  FMUL R25, R25, UR10 ;  /* 0x0000000a19197c20 */ /* 0x000fe20008400000 */
[----:B------:R-:W-:Y:S02]  /*13f0*/  ISETP.GT.U32.AND.EX P4, PT, R48, RZ, PT, P4 ;  /* 0x000000ff3000720c */ /* 0x000fe40003f84140 */
[----:B------:R-:W-:Y:S02]  /*1400*/  FMNMX3 R31, R31, R28, R30, !PT ;  /* 0x0000001c1f1f7276 */ /* 0x000fe4000780001e */
[----:B------:R-:W-:-:S02]  /*1410*/  FSEL R32, R25, -INF , !P4 ;  /* 0xff80000019207808 */ /* 0x000fc40006000000 */
[----:B------:R-:W-:-:S04]  /*1420*/  FMNMX3 R25, R31, R24, R36, !PT ;  /* 0x000000181f197276 */ /* 0x000fc80007800024 */
[----:B------:R-:W-:Y:S01]  /*1430*/  FMNMX R25, R32, R25, !PT ;  /* 0x0000001920197209 */ /* 0x000fe20007800000 */
[----:B------:R-:W-:-:S04]  /*1440*/  FMUL R31, R38, UR10 ;  /* 0x0000000a261f7c20 */ /* 0x000fc80008400000 */
[----:B------:R-:W0:Y:S01]  /*1450*/  SHFL.BFLY PT, R38, R25, 0x2, 0x1f ;  /* 0x0c401f0019267f89 */ /* 0x000e2200000e0000 */
[C---:B------:R-:W-:Y:S02]  /*1460*/  ISETP.GT.U32.AND.EX P3, PT, R41.reuse, RZ, PT, P3 ;  /* 0x000000ff2900720c */ /* 0x040fe40003f64130 */
[----:B------:R-:W-:Y:S01]  /*1470*/  ISETP.GE.U32.AND.EX P2, PT, R41, RZ, PT, P2 ;  /* 0x000000ff2900720c */ /* 0x000fe20003f46120 */
[----:B------:R-:W-:Y:S01]  /*1480*/  FMUL R46, R46, UR10 ;  /* 0x0000000a2e2e7c20 */ /* 0x000fe20008400000 */
[-C--:B------:R-:W-:Y:S02]  /*1490*/  ISETP.GT.U32.AND P4, PT, R49, R76.reuse, PT ;  /* 0x0000004c3100720c */ /* 0x080fe40003f84070 */
[----:B------:R-:W-:Y:S02]  /*14a0*/  FSEL R31, R31, -INF , !P0 ;  /* 0xff8000001f1f7808 */ /* 0x000fe40004000000 */
[----:B------:R-:W-:Y:S02]  /*14b0*/  ISETP.GT.U32.AND P0, PT, R37, R76, PT ;  /* 0x0000004c2500720c */ /* 0x000fe40003f04070 */
[----:B------:R-:W-:-:S02]  /*14c0*/  FSEL R34, R34, -INF , !P3 ;  /* 0xff80000022227808 */ /* 0x000fc40005800000 */
[----:B------:R-:W-:Y:S02]  /*14d0*/  ISETP.GT.U32.AND.EX P1, PT, R43, RZ, PT, P1 ;  /* 0x000000ff2b00720c */ /* 0x000fe40003f24110 */
[----:B------:R-:W-:Y:S01]  /*14e0*/  FSEL R35, R35, -INF , !P2 ;  /* 0xff80000023237808 */ /* 0x000fe20005000000 */
[----:B------:R-:W-:Y:S01]  /*14f0*/  FMUL R47, R47, UR10 ;  /* 0x0000000a2f2f7c20 */ /* 0x000fe20008400000 */
[----:B------:R-:W-:Y:S01]  /*1500*/  ISETP.GT.U32.AND.EX P4, PT, R39, RZ, PT, P4 ;  /* 0x000000ff2700720c */ /* 0x000fe20003f84140 */
[----:B------:R-:W-:Y:S01]  /*1510*/  FMUL R41, R26, UR10 ;  /* 0x0000000a1a297c20 */ /* 0x000fe20008400000 */
[----:B------:R-:W-:Y:S02]  /*1520*/  ISETP.GT.U32.AND P3, PT, R45, R76, PT ;  /* 0x0000004c2d00720c */ /* 0x000fe40003f64070 */
[----:B------:R-:W-:Y:S02]  /*1530*/  ISETP.GT.U32.AND.EX P0, PT, R44, RZ, PT, P0 ;  /* 0x000000ff2c00720c */ /* 0x000fe40003f04100 */
[----:B------:R-:W-:-:S02]  /*1540*/  FSEL R26, R46, -INF , !P1 ;  /* 0xff8000002e1a7808 */ /* 0x000fc40004800000 */
[----:B------:R-:W-:Y:S01]  /*1550*/  FMNMX3 R39, R34, R35, R31, !PT ;  /* 0x0000002322277276 */ /* 0x000fe2000780001f */
[----:B------:R-:W-:Y:S01]  /*1560*/  FMUL R37, R27, UR10 ;  /* 0x0000000a1b257c20 */ /* 0x000fe20008400000 */
[----:B0-----:R-:W-:Y:S02]  /*1570*/  FMNMX R43, R25, R38, !PT ;  /* 0x00000026192b7209 */ /* 0x001fe40007800000 */
[----:B------:R-:W-:Y:S02]  /*1580*/  ISETP.GT.U32.AND.EX P3, PT, R48, RZ, PT, P3 ;  /* 0x000000ff3000720c */ /* 0x000fe40003f64130 */
[----:B------:R-:W-:Y:S02]  /*1590*/  FSEL R27, R47, -INF , !P4 ;  /* 0xff8000002f1b7808 */ /* 0x000fe40006000000 */
[----:B------:R-:W-:Y:S02]  /*15a0*/  FSEL R41, R41, -INF , !P0 ;  /* 0xff80000029297808 */ /* 0x000fe40004000000 */
[----:B------:R-:W-:-:S02]  /*15b0*/  FMNMX3 R38, R39, R29, R26, !PT ;  /* 0x0000001d27267276 */ /* 0x000fc4000780001a */
[----:B------:R-:W-:Y:S02]  /*15c0*/  FSEL R37, R37, -INF , !P3 ;  /* 0xff80000025257808 */ /* 0x000fe40005800000 */
[----:B------:R-:W-:Y:S01]  /*15d0*/  FMNMX3 R38, R38, R27, R41, !PT ;  /* 0x0000001b26267276 */ /* 0x000fe20007800029 */
[----:B------:R-:W0:Y:S03]  /*15e0*/  SHFL.BFLY PT, R39, R43, 0x1, 0x1f ;  /* 0x0c201f002b277f89 */ /* 0x000e2600000e0000 */
[----:B------:R-:W-:-:S05]  /*15f0*/  FMNMX R25, R37, R38, !PT ;  /* 0x0000002625197209 */ /* 0x000fca0007800000 */
[----:B------:R-:W1:Y:S01]  /*1600*/  SHFL.BFLY PT, R38, R25, 0x2, 0x1f ;  /* 0x0c401f0019267f89 */ /* 0x000e6200000e0000 */
[----:B0-----:R-:W-:-:S05]  /*1610*/  FMNMX3 R39, R43, R39, R80, !PT ;  /* 0x000000272b277276 */ /* 0x001fca0007800050 */
[----:B------:R-:W-:Y:S01]  /*1620*/  FADD R42, R42, -R39 ;  /* 0x800000272a2a7221 */ /* 0x000fe20000000000 */
[----:B-1----:R-:W-:-:S03]  /*1630*/  FMNMX R38, R25, R38, !PT ;  /* 0x0000002619267209 */ /* 0x002fc60007800000 */
[----:B------:R-:W-:Y:S02]  /*1640*/  FMUL R45, R42, 1.4426950216293334961 ;  /* 0x3fb8aa3b2a2d7820 */ /* 0x000fe40000400000 */
[----:B------:R-:W0:Y:S01]  /*1650*/  SHFL.BFLY PT, R42, R38, 0x1, 0x1f ;  /* 0x0c201f00262a7f89 */ /* 0x000e2200000e0000 */
[--C-:B------:R-:W-:Y:S01]  /*1660*/  FADD R30, R30, -R39.reuse ;  /* 0x800000271e1e7221 */ /* 0x100fe20000000000 */
[--C-:B------:R-:W-:Y:S01]  /*1670*/  FADD R43, R40, -R39.reuse ;  /* 0x80000027282b7221 */ /* 0x100fe20000000000 */
[--C-:B------:R-:W-:Y:S01]  /*1680*/  FADD R32, R32, -R39.reuse ;  /* 0x8000002720207221 */ /* 0x100fe20000000000 */
[--C-:B------:R-:W-:Y:S01]  /*1690*/  FADD R25, R28, -R39.reuse ;  /* 0x800000271c197221 */ /* 0x100fe20000000000 */
[----:B------:R-:W-:Y:S01]  /*16a0*/  FMUL R30, R30, 1.4426950216293334961 ;  /* 0x3fb8aa3b1e1e7820 */ /* 0x000fe20000400000 */
[----:B------:R-:W-:Y:S01]  /*16b0*/  FMUL R46, R43, 1.4426950216293334961 ;  /* 0x3fb8aa3b2b2e7820 */ /* 0x000fe20000400000 */
[----:B------:R-:W-:Y:S01]  /*16c0*/  FMUL R48, R32, 1.4426950216293334961 ;  /* 0x3fb8aa3b20307820 */ /* 0x000fe20000400000 */
[----:B------:R-:W-:Y:S01]  /*16d0*/  FMUL R43, R25, 1.4426950216293334961 ;  /* 0x3fb8aa3b192b7820 */ /* 0x000fe20000400000 */
[--C-:B------:R-:W-:Y:S01]  /*16e0*/  FADD R36, R36, -R39.reuse ;  /* 0x8000002724247221 */ /* 0x100fe20000000000 */
[--C-:B------:R-:W-:Y:S01]  /*16f0*/  FADD R44, R33, -R39.reuse ;  /* 0x80000027212c7221 */ /* 0x100fe20000000000 */
[----:B------:R-:W-:-:S02]  /*1700*/  FADD R25, R24, -R39 ;  /* 0x8000002718197221 */ /* 0x000fc40000000000 */
[----:B------:R1:W-:Y:S01]  /*1710*/  MUFU.EX2 R24, R30 ;  /* 0x0000001e00187308 */ /* 0x0003e20000000800 */
[----:B------:R-:W-:Y:S01]  /*1720*/  FMUL R36, R36, 1.4426950216293334961 ;  /* 0x3fb8aa3b24247820 */ /* 0x000fe20000400000 */
[----:B0-----:R-:W-:-:S05]  /*1730*/  FMNMX3 R38, R38, R42, R79, !PT ;  /* 0x0000002a26267276 */ /* 0x001fca000780004f */
[--C-:B------:R-:W-:Y:S01]  /*1740*/  FADD R34, R34, -R38.reuse ;  /* 0x8000002622227221 */ /* 0x100fe20000000000 */
[--C-:B------:R-:W-:Y:S01]  /*1750*/  FADD R32, R31, -R38.reuse ;  /* 0x800000261f207221 */ /* 0x100fe20000000000 */
[--C-:B------:R-:W-:Y:S02]  /*1760*/  FADD R35, R35, -R38.reuse ;  /* 0x8000002623237221 */ /* 0x100fe40000000000 */
[----:B-1----:R-:W-:Y:S01]  /*1770*/  FMUL R30, R34, 1.4426950216293334961 ;  /* 0x3fb8aa3b221e7820 */ /* 0x002fe20000400000 */
[----:B------:R-:W-:Y:S01]  /*1780*/  FMUL R34, R32, 1.4426950216293334961 ;  /* 0x3fb8aa3b20227820 */ /* 0x000fe20000400000 */
[----:B------:R-:W-:Y:S01]  /*1790*/  FMUL R44, R44, 1.4426950216293334961 ;  /* 0x3fb8aa3b2c2c7820 */ /* 0x000fe20000400000 */
[--C-:B------:R-:W-:Y:S01]  /*17a0*/  FADD R32, R29, -R38.reuse ;  /* 0x800000261d207221 */ /* 0x100fe20000000000 */
[----:B------:R-:W-:Y:S01]  /*17b0*/  FMUL R35, R35, 1.4426950216293334961 ;  /* 0x3fb8aa3b23237820 */ /* 0x000fe20000400000 */
[----:B------:R0:W-:Y:S01]  /*17c0*/  MUFU.EX2 R49, R36 ;  /* 0x0000002400317308 */ /* 0x0001e20000000800 */
[----:B------:R-:W-:-:S07]  /*17d0*/  FADD R41, R41, -R38 ;  /* 0x8000002629297221 */ /* 0x000fce0000000000 */
[----:B------:R-:W-:Y:S01]  /*17e0*/  MUFU.EX2 R33, R45 ;  /* 0x0000002d00217308 */ /* 0x000fe20000000800 */
[----:B0-----:R-:W-:Y:S01]  /*17f0*/  FMUL R36, R32, 1.4426950216293334961 ;  /* 0x3fb8aa3b20247820 */ /* 0x001fe20000400000 */
[----:B------:R-:W-:-:S06]  /*1800*/  FADD R32, R26, -R38 ;  /* 0x800000261a207221 */ /* 0x000fcc0000000000 */
[----:B------:R-:W0:Y:S01]  /*1810*/  MUFU.EX2 R40, R44 ;  /* 0x0000002c00287308 */ /* 0x000e220000000800 */
[----:B------:R-:W-:Y:S01]  /*1820*/  FMUL R42, R32, 1.4426950216293334961 ;  /* 0x3fb8aa3b202a7820 */ /* 0x000fe20000400000 */
[----:B------:R-:W-:-:S06]  /*1830*/  FADD R32, R27, -R38 ;  /* 0x800000261b207221 */ /* 0x000fcc0000000000 */
[----:B------:R-:W-:Y:S01]  /*1840*/  MUFU.EX2 R30, R30 ;  /* 0x0000001e001e7308 */ /* 0x000fe20000000800 */
[----:B------:R-:W-:-:S07]  /*1850*/  FADD R37, R37, -R38 ;  /* 0x8000002625257221 */ /* 0x000fce0000000000 */
[----:B------:R0:W1:Y:S01]  /*1860*/  MUFU.EX2 R31, R35 ;  /* 0x00000023001f7308 */ /* 0x0000620000000800 */
[----:B------:R-:W-:Y:S01]  /*1870*/  FMUL R25, R25, 1.4426950216293334961 ;  /* 0x3fb8aa3b19197820 */ /* 0x000fe20000400000 */
[----:B------:R-:W-:-:S06]  /*1880*/  FMUL R32, R32, 1.4426950216293334961 ;  /* 0x3fb8aa3b20207820 */ /* 0x000fcc0000400000 */
[----:B------:R-:W2:Y:S01]  /*1890*/  MUFU.EX2 R28, R46 ;  /* 0x0000002e001c7308 */ /* 0x000ea20000000800 */
[----:B------:R-:W-:Y:S01]  /*18a0*/  FMUL R41, R41, 1.4426950216293334961 ;  /* 0x3fb8aa3b29297820 */ /* 0x000fe20000400000 */
[----:B------:R-:W-:-:S06]  /*18b0*/  FMUL R37, R37, 1.4426950216293334961 ;  /* 0x3fb8aa3b25257820 */ /* 0x000fcc0000400000 */
[----:B------:R1:W3:Y:S08]  /*18c0*/  MUFU.EX2 R29, R34 ;  /* 0x00000022001d7308 */ /* 0x0002f00000000800 */
[----:B------:R2:W4:Y:S08]  /*18d0*/  MUFU.EX2 R26, R36 ;  /* 0x00000024001a7308 */ /* 0x0005300000000800 */
[----:B------:R-:W3:Y:S01]  /*18e0*/  MUFU.EX2 R43, R43 ;  /* 0x0000002b002b7308 */ /* 0x000ee20000000800 */
[----:B-----5:R5:W-:Y:S01]  /*18f0*/  STS.U8 [R75+UR7+0xb00], R82 ;  /* 0x000b00524b007988 */ /* 0x020be20008000007 */
[----:B0-----:R-:W-:Y:S01]  /*1900*/  FADD R35, R33, R40 ;  /* 0x0000002821237221 */ /* 0x001fe20000000000 */
[----:B-1----:R-:W-:-:S05]  /*1910*/  FADD R34, R30, R31 ;  /* 0x0000001f1e227221 */ /* 0x002fca0000000000 */
[----:B------:R-:W0:Y:S01]  /*1920*/  MUFU.EX2 R25, R25 ;  /* 0x0000001900197308 */ /* 0x000e220000000800 */
[----:B--2---:R-:W-:-:S07]  /*1930*/  FADD R36, R28, R35 ;  /* 0x000000231c247221 */ /* 0x004fce0000000000 */
[----:B------:R-:W1:Y:S08]  /*1940*/  MUFU.EX2 R48, R48 ;  /* 0x0000003000307308 */ /* 0x000e700000000800 */
[----:B------:R-:W-:Y:S08]  /*1950*/  MUFU.EX2 R27, R42 ;  /* 0x0000002a001b7308 */ /* 0x000ff00000000800 */
[----:B------:R1:W2:Y:S01]  /*1960*/  MUFU.EX2 R54, R32 ;  /* 0x0000002000367308 */ /* 0x0002a20000000800 */
[----:B---3--:R-:W-:-:S07]  /*1970*/  FADD R35, R29, R34 ;  /* 0x000000221d237221 */ /* 0x008fce0000000000 */
[----:B------:R-:W-:Y:S08]  /*1980*/  MUFU.EX2 R47, R41 ;  /* 0x00000029002f7308 */ /* 0x000ff00000000800 */
[----:B------:R-:W3:Y:S01]  /*1990*/  MUFU.EX2 R46, R37 ;  /* 0x00000025002e7308 */ /* 0x000ee20000000800 */
[----:B------:R-:W-:Y:S02]  /*19a0*/  F2FP.SATFINITE.E4M3.F32.PACK_AB_MERGE_C R30, R31, R30, RZ ;  /* 0x0000001e1f1e723e */ /* 0x000fe400048070ff */
[----:B----4-:R-:W-:-:S02]  /*19b0*/  F2FP.SATFINITE.E4M3.F32.PACK_AB_MERGE_C R29, R26, R29, RZ ;  /* 0x0000001d1a1d723e */ /* 0x010fc400048070ff */
[C---:B------:R-:W-:Y:S02]  /*19c0*/  F2FP.SATFINITE.E4M3.F32.PACK_AB_MERGE_C R28, R43.reuse, R28, RZ ;  /* 0x0000001c2b1c723e */ /* 0x040fe400048070ff */
[----:B------:R-:W-:Y:S02]  /*19d0*/  F2FP.F16.E4M3.UNPACK_B R30, R30 ;  /* 0x0000001eff1e723e */ /* 0x000fe400020006ff */
[----:B------:R-:W-:Y:S02]  /*19e0*/  F2FP.F16.E4M3.UNPACK_B R29, R29 ;  /* 0x0000001dff1d723e */ /* 0x000fe400020006ff */
[----:B------:R-:W-:Y:S01]  /*19f0*/  F2FP.SATFINITE.E4M3.F32.PACK_AB_MERGE_C R40, R40, R33, RZ ;  /* 0x000000212828723e */ /* 0x000fe200048070ff */
[----:B------:R-:W-:Y:S01]  /*1a00*/  FADD R33, R43, R36 ;  /* 0x000000242b217221 */ /* 0x000fe20000000000 */
[----:B------:R-:W-:Y:S02]  /*1a10*/  F2FP.F16.E4M3.UNPACK_B R83, R28 ;  /* 0x0000001cff53723e */ /* 0x000fe400020006ff */
[----:B0-----:R-:W-:-:S02]  /*1a20*/  F2FP.SATFINITE.E4M3.F32.PACK_AB_MERGE_C R31, R25, R24, RZ ;  /* 0x00000018191f723e */ /* 0x001fc400048070ff */
[----:B-1----:R-:W-:Y:S02]  /*1a30*/  F2FP.SATFINITE.E4M3.F32.PACK_AB_MERGE_C R32, R48, R49, RZ ;  /* 0x000000313020723e */ /* 0x002fe400048070ff */
[----:B------:R-:W-:Y:S02]  /*1a40*/  SEL R36, R30, R29, !P5 ;  /* 0x0000001d1e247207 */ /* 0x000fe40006800000 */
[----:B------:R-:W-:Y:S02]  /*1a50*/  SEL R81, R29, R30, !P5 ;  /* 0x0000001e1d517207 */ /* 0x000fe40006800000 */
[----:B--2---:R-:W-:Y:S02]  /*1a60*/  F2FP.SATFINITE.E4M3.F32.PACK_AB_MERGE_C R28, R54, R27, RZ ;  /* 0x0000001b361c723e */ /* 0x004fe400048070ff */
[----:B---3--:R-:W-:Y:S02]  /*1a70*/  F2FP.SATFINITE.E4M3.F32.PACK_AB_MERGE_C R29, R46, R47, RZ ;  /* 0x0000002f2e1d723e */ /* 0x008fe400048070ff */
[----:B------:R-:W-:-:S02]  /*1a80*/  F2FP.F16.E4M3.UNPACK_B R31, R31 ;  /* 0x0000001fff1f723e */ /* 0x000fc400020006ff */
[----:B------:R-:W-:Y:S02]  /*1a90*/  F2FP.F16.E4M3.UNPACK_B R32, R32 ;  /* 0x00000020ff20723e */ /* 0x000fe400020006ff */
[----:B------:R-:W-:Y:S01]  /*1aa0*/  F2FP.F16.E4M3.UNPACK_B R37, R28 ;  /* 0x0000001cff25723e */ /* 0x000fe200020006ff */
[----:B------:R-:W-:Y:S01]  /*1ab0*/  FADD R28, -R39, R80 ;  /* 0x00000050271c7221 */ /* 0x000fe20000000100 */
[----:B------:R-:W-:Y:S02]  /*1ac0*/  F2FP.F16.E4M3.UNPACK_B R30, R29 ;  /* 0x0000001dff1e723e */ /* 0x000fe400020006ff */
[----:B------:R-:W-:Y:S02]  /*1ad0*/  SEL R34, R31, R32, !P5 ;  /* 0x000000201f227207 */ /* 0x000fe40006800000 */
[----:B------:R-:W-:Y:S01]  /*1ae0*/  SEL R55, R32, R31, !P5 ;  /* 0x0000001f20377207 */ /* 0x000fe20006800000 */
[----:B------:R-:W-:Y:S01]  /*1af0*/  FMUL R41, R28, 1.4426950216293334961 ;  /* 0x3fb8aa3b1c297820 */ /* 0x000fe20000400000 */
[----:B------:R-:W-:-:S02]  /*1b00*/  SEL R32, R37, R30, !P5 ;  /* 0x0000001e25207207 */ /* 0x000fc40006800000 */
[----:B------:R-:W-:Y:S01]  /*1b10*/  SEL R37, R30, R37, !P5 ;  /* 0x000000251e257207 */ /* 0x000fe20006800000 */
[----:B------:R-:W-:Y:S01]  /*1b20*/  BAR.SYNC.DEFER_BLOCKING 0x0 ;  /* 0x0000000000007b1d */ /* 0x000fe20000010000 */
[----:B------:R-:W-:-:S04]  /*1b30*/  F2FP.F16.E4M3.UNPACK_B R40, R40 ;  /* 0x00000028ff28723e */ /* 0x000fc800020006ff */
[----:B-----5:R-:W-:Y:S02]  /*1b40*/  SEL R82, R40, R83, !P5 ;  /* 0x0000005328527207 */ /* 0x020fe40006800000 */
[----:B------:R-:W-:Y:S01]  /*1b50*/  SEL R83, R83, R40, !P5 ;  /* 0x0000002853537207 */ /* 0x000fe20006800000 */
[----:B------:R-:W-:Y:S01]  /*1b60*/  FADD R40, -R38, R79 ;  /* 0x0000004f26287221 */ /* 0x000fe20000000100 */
[----:B------:R-:W0:Y:S03]  /*1b70*/  LDSM.16.M88.4 R28, [R74+0x800] ;  /* 0x000800004a1c783b */ /* 0x000e260000000200 */
[----:B------:R-:W-:Y:S01]  /*1b80*/  FMUL R40, R40, 1.4426950216293334961 ;  /* 0x3fb8aa3b28287820 */ /* 0x000fe20000400000 */
[----:B------:R-:W-:Y:S04]  /*1b90*/  SHFL.IDX PT, R53, R82, R5, 0x1f ;  /* 0x00001f0552357589 */ /* 0x000fe800000e0000 */
[----:B------:R-:W1:Y:S04]  /*1ba0*/  SHFL.IDX PT, R52, R83, R72, 0x1f ;  /* 0x00001f4853347589 */ /* 0x000e6800000e0000 */
[----:B------:R-:W-:Y:S04]  /*1bb0*/  SHFL.IDX PT, R51, R36, R5, 0x1f ;  /* 0x00001f0524337589 */ /* 0x000fe800000e0000 */
[----:B------:R-:W2:Y:S04]  /*1bc0*/  SHFL.IDX PT, R50, R81, R72, 0x1f ;  /* 0x00001f4851327589 */ /* 0x000ea800000e0000 */
[----:B------:R-:W-:Y:S04]  /*1bd0*/  SHFL.IDX PT, R45, R34, R5, 0x1f ;  /* 0x00001f05222d7589 */ /* 0x000fe800000e0000 */
[----:B------:R-:W3:Y:S04]  /*1be0*/  SHFL.IDX PT, R44, R55, R72, 0x1f ;  /* 0x00001f48372c7589 */ /* 0x000ee800000e0000 */
[----:B------:R1:W-:Y:S04]  /*1bf0*/  SHFL.IDX PT, R43, R32, R5, 0x1f ;  /* 0x00001f05202b7589 */ /* 0x0003e800000e0000 */
[----:B------:R-:W4:Y:S01]  /*1c00*/  SHFL.IDX PT, R42, R37, R72, 0x1f ;  /* 0x00001f48252a7589 */ /* 0x000f2200000e0000 */
[----:B------:R-:W5:Y:S08]  /*1c10*/  MUFU.EX2 R41, R41 ;  /* 0x0000002900297308 */ /* 0x000f700000000800 */
[----:B------:R-:W4:Y:S01]  /*1c20*/  MUFU.EX2 R40, R40 ;  /* 0x0000002800287308 */ /* 0x000f220000000800 */
[----:B------:R-:W-:Y:S01]  /*1c30*/  FADD R80, R24, R33 ;  /* 0x0000002118507221 */ /* 0x000fe20000000000 */
[----:B------:R-:W-:Y:S01]  /*1c40*/  FADD R26, R26, R35 ;  /* 0x000000231a1a7221 */ /* 0x000fe20000000000 */
[----:B0-----:R-:W-:-:S02]  /*1c50*/  F2FP.F16.E4M3.UNPACK_B R24, R28 ;  /* 0x0000001cff18723e */ /* 0x001fc400020006ff */
[----:B------:R-:W-:Y:S01]  /*1c60*/  FADD R80, R25, R80 ;  /* 0x0000005019507221 */ /* 0x000fe20000000000 */
[----:B------:R-:W-:Y:S02]  /*1c70*/  F2FP.F16.E4M3.UNPACK_B R25, R29 ;  /* 0x0000001dff19723e */ /* 0x000fe400020006ff */
[----:B-1----:R-:W-:Y:S01]  /*1c80*/  SEL R32, R53, R52, !P6 ;  /* 0x0000003435207207 */ /* 0x002fe20007000000 */
[C---:B-----5:R-:W-:Y:S01]  /*1c90*/  FMUL R20, R41.reuse, R20 ;  /* 0x0000001429147220 */ /* 0x060fe20000400000 */
[----:B------:R-:W-:Y:S01]  /*1ca0*/  FMUL R21, R41, R21 ;  /* 0x0000001529157220 */ /* 0x000fe20000400000 */
[----:B--2---:R-:W-:Y:S02]  /*1cb0*/  SEL R33, R51, R50, !P6 ;  /* 0x0000003233217207 */ /* 0x004fe40007000000 */
[----:B---3--:R-:W-:Y:S02]  /*1cc0*/  SEL R34, R45, R44, !P6 ;  /* 0x0000002c2d227207 */ /* 0x008fe40007000000 */
[----:B----4-:R-:W-:Y:S01]  /*1cd0*/  SEL R35, R43, R42, !P6 ;  /* 0x0000002a2b237207 */ /* 0x010fe20007000000 */
[C---:B------:R-:W-:Y:S01]  /*1ce0*/  FMUL R22, R40.reuse, R22 ;  /* 0x0000001628167220 */ /* 0x040fe20000400000 */
[C---:B------:R-:W-:Y:S01]  /*1cf0*/  FMUL R23, R40.reuse, R23 ;  /* 0x0000001728177220 */ /* 0x040fe20000400000 */
[C---:B------:R-:W-:Y:S01]  /*1d00*/  FMUL R16, R41.reuse, R16 ;  /* 0x0000001029107220 */ /* 0x040fe20000400000 */
[----:B------:R-:W-:Y:S01]  /*1d10*/  FMUL R17, R41, R17 ;  /* 0x0000001129117220 */ /* 0x000fe20000400000 */
[C---:B------:R-:W-:Y:S01]  /*1d20*/  FMUL R18, R40.reuse, R18 ;  /* 0x0000001228127220 */ /* 0x040fe20000400000 */
[----:B------:R-:W-:-:S03]  /*1d30*/  FMUL R19, R40, R19 ;  /* 0x0000001328137220 */ /* 0x000fc60000400000 */
[----:B------:R-:W-:Y:S01]  /*1d40*/  HMMA.16816.F32 R20, R32, R24, R20 ;  /* 0x000000182014723c */ /* 0x000fe20000001814 */
[----:B------:R-:W-:Y:S02]  /*1d50*/  F2FP.F16.E4M3.UNPACK_B R24, R30 ;  /* 0x0000001eff18723e */ /* 0x000fe400020006ff */
[----:B------:R-:W-:Y:S01]  /*1d60*/  F2FP.F16.E4M3.UNPACK_B R25, R31 ;  /* 0x0000001fff19723e */ /* 0x000fe200020006ff */
[----:B------:R-:W-:-:S04]  /*1d70*/  FADD R27, R27, R26 ;  /* 0x0000001a1b1b7221 */ /* 0x000fc80000000000 */
[----:B------:R-:W-:Y:S02]  /*1d80*/  FADD R54, R54, R27 ;  /* 0x0000001b36367221 */ /* 0x000fe40000000000 */
[----:B------:R-:W-:Y:S01]  /*1d90*/  HMMA.16816.F32 R16, R32, R24, R16 ;  /* 0x000000182010723c */ /* 0x000fe20000001810 */
[----:B------:R-:W0:Y:S01]  /*1da0*/  LDSM.16.M88.4 R24, [R74+0xa00] ;  /* 0x000a00004a18783b */ /* 0x000e220000000200 */
[C---:B------:R-:W-:Y:S01]  /*1db0*/  FMUL R12, R41.reuse, R12 ;  /* 0x0000000c290c7220 */ /* 0x040fe20000400000 */
[----:B------:R-:W-:Y:S01]  /*1dc0*/  FMUL R13, R41, R13 ;  /* 0x0000000d290d7220 */ /* 0x000fe20000400000 */
[C---:B------:R-:W-:Y:S01]  /*1dd0*/  FMUL R14, R40.reuse, R14 ;  /* 0x0000000e280e7220 */ /* 0x040fe20000400000 */
[C---:B------:R-:W-:Y:S01]  /*1de0*/  FMUL R15, R40.reuse, R15 ;  /* 0x0000000f280f7220 */ /* 0x040fe20000400000 */
[----:B------:R-:W-:Y:S01]  /*1df0*/  FADD R49, R49, R80 ;  /* 0x0000005031317221 */ /* 0x000fe20000000000 */
[----:B------:R-:W-:Y:S01]  /*1e00*/  FADD R47, R47, R54 ;  /* 0x000000362f2f7221 */ /* 0x000fe20000000000 */
[C---:B------:R-:W-:Y:S01]  /*1e10*/  FMUL R8, R41.reuse, R8 ;  /* 0x0000000829087220 */ /* 0x040fe20000400000 */
[----:B------:R-:W-:Y:S01]  /*1e20*/  FMUL R9, R41, R9 ;  /* 0x0000000929097220 */ /* 0x000fe20000400000 */
[C---:B------:R-:W-:Y:S01]  /*1e30*/  FMUL R10, R40.reuse, R10 ;  /* 0x0000000a280a7220 */ /* 0x040fe20000400000 */
[----:B------:R-:W-:Y:S01]  /*1e40*/  FMUL R11, R40, R11 ;  /* 0x0000000b280b7220 */ /* 0x000fe20000400000 */
[----:B------:R-:W-:Y:S01]  /*1e50*/  FADD R48, R48, R49 ;  /* 0x0000003130307221 */ /* 0x000fe20000000000 */
[----:B------:R-:W-:-:S04]  /*1e60*/  FADD R46, R46, R47 ;  /* 0x0000002f2e2e7221 */ /* 0x000fc80000000000 */
[----:B------:R-:W1:Y:S01]  /*1e70*/  SHFL.BFLY PT, R47, R48, 0x2, 0x1f ;  /* 0x0c401f00302f7f89 */ /* 0x000e6200000e0000 */
[----:B0-----:R-:W-:Y:S02]  /*1e80*/  F2FP.F16.E4M3.UNPACK_B R36, R24 ;  /* 0x00000018ff24723e */ /* 0x001fe400020006ff */
[----:B------:R-:W-:-:S07]  /*1e90*/  F2FP.F16.E4M3.UNPACK_B R37, R25 ;  /* 0x00000019ff25723e */ /* 0x000fce00020006ff */
[----:B------:R-:W-:Y:S01]  /*1ea0*/  HMMA.16816.F32 R12, R32, R36, R12 ;  /* 0x00000024200c723c */ /* 0x000fe2000000180c */
[----:B------:R-:W-:Y:S02]  /*1eb0*/  F2FP.F16.E4M3.UNPACK_B R36, R26 ;  /* 0x0000001aff24723e */ /* 0x000fe400020006ff */
[----:B------:R-:W-:-:S07]  /*1ec0*/  F2FP.F16.E4M3.UNPACK_B R37, R27 ;  /* 0x0000001bff25723e */ /* 0x000fce00020006ff */
[----:B------:R-:W-:Y:S01]  /*1ed0*/  HMMA.16816.F32 R8, R32, R36, R8 ;  /* 0x000000242008723c */ /* 0x000fe20000001808 */
[----:B------:R-:W0:Y:S01]  /*1ee0*/  SHFL.BFLY PT, R37, R46, 0x2, 0x1f ;  /* 0x0c401f002e257f89 */ /* 0x000e2200000e0000 */
[----:B------:R-:W-:Y:S02]  /*1ef0*/  SEL R32, R52, R53, !P6 ;  /* 0x0000003534207207 */ /* 0x000fe40007000000 */
[----:B------:R-:W-:Y:S02]  /*1f00*/  SEL R33, R50, R51, !P6 ;  /* 0x0000003332217207 */ /* 0x000fe40007000000 */
[----:B------:R-:W-:Y:S02]  /*1f10*/  SEL R34, R44, R45, !P6 ;  /* 0x0000002d2c227207 */ /* 0x000fe40007000000 */
[----:B------:R-:W-:Y:S02]  /*1f20*/  SEL R35, R42, R43, !P6 ;  /* 0x0000002b2a237207 */ /* 0x000fe40007000000 */
[----:B------:R-:W-:-:S02]  /*1f30*/  F2FP.F16.E4M3.UNPACK_B R28, R28.H1 ;  /* 0x0000001cff1c723e */ /* 0x000fc400030006ff */
[----:B------:R-:W-:Y:S01]  /*1f40*/  F2FP.F16.E4M3.UNPACK_B R29, R29.H1 ;  /* 0x0000001dff1d723e */ /* 0x000fe200030006ff */
[----:B-1----:R-:W-:Y:S01]  /*1f50*/  FADD R36, R48, R47 ;  /* 0x0000002f30247221 */ /* 0x002fe20000000000 */
[----:B------:R-:W-:Y:S01]  /*1f60*/  UIADD3 UR5, UP0, UPT, UR5, 0x20, URZ ;  /* 0x0000002005057890 */ /* 0x000fe2000ff1e0ff */
[----:B------:R-:W-:Y:S02]  /*1f70*/  F2FP.F16.E4M3.UNPACK_B R24, R24.H1 ;  /* 0x00000018ff18723e */ /* 0x000fe400030006ff */
[----:B------:R-:W-:Y:S02]  /*1f80*/  F2FP.F16.E4M3.UNPACK_B R25, R25.H1 ;  /* 0x00000019ff19723e */ /* 0x000fe400030006ff */
[----:B------:R-:W-:Y:S01]  /*1f90*/  HMMA.16816.F32 R20, R32, R28, R20 ;  /* 0x0000001c2014723c */ /* 0x000fe20000001814 */
[----:B------:R-:W1:Y:S01]  /*1fa0*/  SHFL.BFLY PT, R29, R36, 0x1, 0x1f ;  /* 0x0c201f00241d7f89 */ /* 0x000e6200000e0000 */
[----:B0-----:R-:W-:Y:S01]  /*1fb0*/  FADD R37, R46, R37 ;  /* 0x000000252e257221 */ /* 0x001fe20000000000 */
[----:B------:R-:W-:-:S04]  /*1fc0*/  UIADD3.X UR6, UPT, UPT, URZ, UR6, URZ, UP0, !UPT ;  /* 0x00000006ff067290 */ /* 0x000fc800087fe4ff */
[----:B------:R-:W0:Y:S01]  /*1fd0*/  SHFL.BFLY PT, R28, R37, 0x1, 0x1f ;  /* 0x0c201f00251c7f89 */ /* 0x000e2200000e0000 */
[----:B------:R-:W-:Y:S01]  /*1fe0*/  HMMA.16816.F32 R12, R32, R24, R12 ;  /* 0x00000018200c723c */ /* 0x000fe2000000180c */
[----:B------:R-:W-:Y:S01]  /*1ff0*/  IMAD.U32 R24, RZ, RZ, UR6 ;  /* 0x00000006ff187e24 */ /* 0x000fe2000f8e00ff */
[----:B------:R-:W-:-:S04]  /*2000*/  ISETP.LE.U32.AND P0, PT, R2, UR5, PT ;  /* 0x0000000502007c0c */ /* 0x000fc8000bf03070 */
[----:B------:R-:W-:Y:S02]  /*2010*/  ISETP.GE.U32.AND.EX P0, PT, R24, RZ, PT, P0 ;  /* 0x000000ff1800720c */ /* 0x000fe40003f06100 */
[----:B------:R-:W-:Y:S02]  /*2020*/  F2FP.F16.E4M3.UNPACK_B R30, R30.H1 ;  /* 0x0000001eff1e723e */ /* 0x000fe400030006ff */
[----:B------:R-:W-:Y:S02]  /*2030*/  F2FP.F16.E4M3.UNPACK_B R31, R31.H1 ;  /* 0x0000001fff1f723e */ /* 0x000fe400030006ff */
[----:B------:R-:W-:Y:S02]  /*2040*/  F2FP.F16.E4M3.UNPACK_B R26, R26.H1 ;  /* 0x0000001aff1a723e */ /* 0x000fe400030006ff */
[----:B------:R-:W-:Y:S01]  /*2050*/  F2FP.F16.E4M3.UNPACK_B R27, R27.H1 ;  /* 0x0000001bff1b723e */ /* 0x000fe200030006ff */
[----:B-1----:R-:W-:Y:S01]  /*2060*/  FADD R36, R36, R29 ;  /* 0x0000001d24247221 */ /* 0x002fe20000000000 */
[----:B------:R-:W-:Y:S01]  /*2070*/  ULEA UR4, UR11, UR4, 0x5 ;  /* 0x000000040b047291 */ /* 0x000fe2000f8e28ff */
[----:B------:R-:W-:Y:S01]  /*2080*/  HMMA.16816.F32 R16, R32, R30, R16 ;  /* 0x0000001e2010723c */ /* 0x000fe20000001810 */
[----:B------:R-:W-:-:S02]  /*2090*/  IMAD R71, R57, 0x20, R71 ;  /* 0x0000002039477824 */ /* 0x000fc400078e0247 */
[----:B------:R-:W-:Y:S01]  /*20a0*/  FFMA R78, R41, R78, R36 ;  /* 0x0000004e294e7223 */ /* 0x000fe20000000024 */
[----:B0-----:R-:W-:-:S04]  /*20b0*/  FADD R37, R37, R28 ;  /* 0x0000001c25257221 */ /* 0x001fc80000000000 */
[----:B------:R-:W-:Y:S01]  /*20c0*/  HMMA.16816.F32 R8, R32, R26, R8 ;  /* 0x0000001a2008723c */ /* 0x000fe20000001808 */
[----:B------:R-:W-:Y:S02]  /*20d0*/  IMAD.MOV.U32 R80, RZ, RZ, R39 ;  /* 0x000000ffff507224 */ /* 0x000fe400078e0027 */
[----:B------:R-:W-:Y:S01]  /*20e0*/  FFMA R77, R40, R77, R37 ;  /* 0x0000004d284d7223 */ /* 0x000fe20000000025 */
[----:B------:R-:W-:Y:S01]  /*20f0*/  IMAD.MOV.U32 R79, RZ, RZ, R38 ;  /* 0x000000ffff4f7224 */ /* 0x000fe200078e0026 */
[----:B------:R-:W-:-:S15]  /*2100*/  @!P0 BRA `(.L_x_1) ;  /* 0xffffffe8005c8947 */ /* 0x000fde000383ffff */
.L_x_0:
[----:B------:R-:W0:Y:S01]  /*2110*/  S2R R2, SR_TID.X ;  /* 0x0000000000027919 */ /* 0x000e220000002100 */
[----:B------:R-:W1:Y:S01]  /*2120*/  S2UR UR5, SR_CgaCtaId ;  /* 0x00000000000579c3 */ /* 0x000e620000008800 */
[----:B------:R-:W-:Y:S01]  /*2130*/  UMOV UR4, 0x400 ;  /* 0x0000040000047882 */ /* 0x000fe20000000000 */
[C---:B------:R-:W-:Y:S01]  /*2140*/  FSETP.GT.AND P0, PT, |R77|.reuse, 8.50705917302346158658e+37, PT ;  /* 0x7e8000004d00780b */ /* 0x040fe20003f04200 */
[----:B------:R-:W-:Y:S01]  /*2150*/  IMAD.MOV.U32 R32, RZ, RZ, R16 ;  /* 0x000000ffff207224 */ /* 0x000fe200078e0010 */
[C---:B------:R-:W-:Y:S01]  /*2160*/  FSETP.GEU.AND P4, PT, |R77|.reuse, 1.175494350822287508e-38, PT ;  /* 0x008000004d00780b */ /* 0x040fe20003f8e200 */
[----:B------:R-:W-:Y:S01]  /*2170*/  IMAD.MOV.U32 R16, RZ, RZ, R9 ;  /* 0x000000ffff107224 */ /* 0x000fe200078e0009 */
[----:B------:R-:W-:Y:S01]  /*2180*/  FSETP.GEU.AND P3, PT, R77, 1.175494350822287508e-38, PT ;  /* 0x008000004d00780b */ /* 0x000fe20003f6e000 */
[----:B------:R-:W-:Y:S01]  /*2190*/  IMAD.MOV.U32 R24, RZ, RZ, R8 ;  /* 0x000000ffff187224 */ /* 0x000fe200078e0008 */
[C---:B------:R-:W-:Y:S01]  /*21a0*/  FSETP.GEU.AND P5, PT, |R78|.reuse, 1.175494350822287508e-38, PT ;  /* 0x008000004e00780b */ /* 0x040fe20003fae200 */
[----:B------:R-:W-:Y:S01]  /*21b0*/  IMAD.MOV.U32 R34, RZ, RZ, R22 ;  /* 0x000000ffff227224 */ /* 0x000fe200078e0016 */
[----:B------:R-:W-:Y:S01]  /*21c0*/  FSETP.GEU.AND P2, PT, R78, 1.175494350822287508e-38, PT ;  /* 0x008000004e00780b */ /* 0x000fe20003f4e000 */
[----:B------:R-:W-:Y:S01]  /*21d0*/  IMAD.MOV.U32 R22, RZ, RZ, R18 ;  /* 0x000000ffff167224 */ /* 0x000fe200078e0012 */
[----:B------:R-:W-:Y:S01]  /*21e0*/  BAR.SYNC.DEFER_BLOCKING 0x0 ;  /* 0x0000000000007b1d */ /* 0x000fe20000010000 */
[----:B------:R-:W-:-:S02]  /*21f0*/  IMAD.MOV.U32 R18, RZ, RZ, R14 ;  /* 0x000000ffff127224 */ /* 0x000fc400078e000e */
[----:B------:R-:W-:Y:S02]  /*2200*/  IMAD.MOV.U32 R28, RZ, RZ, R12 ;  /* 0x000000ffff1c7224 */ /* 0x000fe400078e000c */
[----:B------:R-:W-:Y:S01]  /*2210*/  @P0 FMUL R15, R15, 0.25 ;  /* 0x3e8000000f0f0820 */ /* 0x000fe20000400000 */
[----:B------:R-:W-:Y:S02]  /*2220*/  IMAD.MOV.U32 R12, RZ, RZ, R10 ;  /* 0x000000ffff0c7224 */ /* 0x000fe400078e000a */
[----:B------:R-:W-:Y:S01]  /*2230*/  @P0 FMUL R18, R18, 0.25 ;  /* 0x3e80000012120820 */ /* 0x000fe20000400000 */
[----:B------:R-:W-:Y:S01]  /*2240*/  @P0 FMUL R11, R11, 0.25 ;  /* 0x3e8000000b0b0820 */ /* 0x000fe20000400000 */
[----:B------:R-:W-:Y:S01]  /*2250*/  @P0 FMUL R22, R22, 0.25 ;  /* 0x3e80000016160820 */ /* 0x000fe20000400000 */
[----:B------:R-:W-:Y:S01]  /*2260*/  @P0 FMUL R12, R12, 0.25 ;  /* 0x3e8000000c0c0820 */ /* 0x000fe20000400000 */
[----:B------:R-:W-:Y:S01]  /*2270*/  @P0 FMUL R19, R19, 0.25 ;  /* 0x3e80000013130820 */ /* 0x000fe20000400000 */
[----:B------:R-:W-:Y:S01]  /*2280*/  @P0 FMUL R23, R23, 0.25 ;  /* 0x3e80000017170820 */ /* 0x000fe20000400000 */
[----:B-1----:R-:W-:Y:S01]  /*2290*/  ULEA UR6, UR5, UR4, 0x18 ;  /* 0x0000000405067291 */ /* 0x002fe2000f8ec0ff */
[----:B------:R-:W-:Y:S01]  /*22a0*/  @P0 FMUL R34, R34, 0.25 ;  /* 0x3e80000022220820 */ /* 0x000fe20000400000 */
[----:B------:R-:W-:Y:S01]  /*22b0*/  @!P4 FMUL R15, R15, 16777216 ;  /* 0x4b8000000f0fc820 */ /* 0x000fe20000400000 */
[----:B------:R-:W-:Y:S01]  /*22c0*/  @!P4 FMUL R18, R18, 16777216 ;  /* 0x4b8000001212c820 */ /* 0x000fe20000400000 */
[----:B------:R-:W-:Y:S01]  /*22d0*/  @!P4 FMUL R11, R11, 16777216 ;  /* 0x4b8000000b0bc820 */ /* 0x000fe20000400000 */
[----:B------:R-:W-:Y:S01]  /*22e0*/  @!P4 FMUL R22, R22, 16777216 ;  /* 0x4b8000001616c820 */ /* 0x000fe20000400000 */
[----:B------:R-:W-:Y:S01]  /*22f0*/  @!P4 FMUL R12, R12, 16777216 ;  /* 0x4b8000000c0cc820 */ /* 0x000fe20000400000 */
[C---:B0-----:R-:W-:Y:S01]  /*2300*/  IMAD.SHL.U32 R3, R2.reuse, 0x8, RZ ;  /* 0x0000000802037824 */ /* 0x041fe200078e00ff */
[--C-:B------:R-:W-:Y:S01]  /*2310*/  SHF.R.U32.HI R4, RZ, 0x1, R2.reuse ;  /* 0x00000001ff047819 */ /* 0x100fe20000011602 */
[----:B------:R-:W-:Y:S01]  /*2320*/  @!P4 FMUL R19, R19, 16777216 ;  /* 0x4b8000001313c820 */ /* 0x000fe20000400000 */
[----:B------:R-:W-:Y:S01]  /*2330*/  LOP3.LUT R5, R2, 0x20, RZ, 0xc0, !PT ;  /* 0x0000002002057812 */ /* 0x000fe200078ec0ff */
[----:B------:R-:W-:Y:S01]  /*2340*/  @!P4 FMUL R23, R23, 16777216 ;  /* 0x4b8000001717c820 */ /* 0x000fe20000400000 */
[----:B------:R-:W-:Y:S01]  /*2350*/  LOP3.LUT R3, R3, 0x38, RZ, 0xc0, !PT ;  /* 0x0000003803037812 */ /* 0x000fe200078ec0ff */
[----:B------:R-:W-:Y:S01]  /*2360*/  @!P4 FMUL R34, R34, 16777216 ;  /* 0x4b8000002222c820 */ /* 0x000fe20000400000 */
[----:B------:R-:W-:Y:S01]  /*2370*/  LOP3.LUT R4, R4, 0x4, RZ, 0xc0, !PT ;  /* 0x0000000404047812 */ /* 0x000fe200078ec0ff */
[----:B------:R-:W-:Y:S01]  /*2380*/  IMAD.MOV.U32 R36, RZ, RZ, R21 ;  /* 0x000000ffff247224 */ /* 0x000fe200078e0015 */
[----:B------:R-:W-:Y:S01]  /*2390*/  ISETP.NE.U32.AND P1, PT, R5, RZ, PT ;  /* 0x000000ff0500720c */ /* 0x000fe20003f25070 */
[----:B------:R-:W-:Y:S01]  /*23a0*/  IMAD.MOV.U32 R30, RZ, RZ, R17 ;  /* 0x000000ffff1e7224 */ /* 0x000fe200078e0011 */
[----:B------:R-:W-:Y:S01]  /*23b0*/  LOP3.LUT R6, R2, 0x3, RZ, 0xc0, !PT ;  /* 0x0000000302067812 */ /* 0x000fe200078ec0ff */
[----:B------:R-:W-:Y:S01]  /*23c0*/  IMAD.MOV.U32 R26, RZ, RZ, R13 ;  /* 0x000000ffff1a7224 */ /* 0x000fe200078e000d */
[----:B------:R-:W-:Y:S01]  /*23d0*/  IADD3 R5, PT, PT, R4, UR6, R3 ;  /* 0x0000000604057c10 */ /* 0x000fe2000fffe003 */
[C---:B------:R-:W-:Y:S01]  /*23e0*/  IMAD.SHL.U32 R3, R2.reuse, 0x20, RZ ;  /* 0x0000002002037824 */ /* 0x040fe200078e00ff */
[----:B------:R-:W-:Y:S01]  /*23f0*/  LOP3.LUT R4, R2, 0xc0, RZ, 0xc0, !PT ;  /* 0x000000c002047812 */ /* 0x000fe200078ec0ff */
[----:B------:R-:W-:Y:S01]  /*2400*/  IMAD.SHL.U32 R7, R6, 0x20, RZ ;  /* 0x0000002006077824 */ /* 0x000fe200078e00ff */
[----:B------:R-:W-:Y:S01]  /*2410*/  SEL R8, RZ, 0x240, !P1 ;  /* 0x00000240ff087807 */ /* 0x000fe20004800000 */
[----:B------:R-:W-:Y:S01]  /*2420*/  IMAD.SHL.U32 R6, R2, 0x4, RZ ;  /* 0x0000000402067824 */ /* 0x000fe200078e00ff */
[----:B------:R-:W-:Y:S01]  /*2430*/  LOP3.LUT R3, R3, 0x300, RZ, 0xc0, !PT ;  /* 0x0000030003037812 */ /* 0x000fe200078ec0ff */
[----:B------:R-:W0:Y:S01]  /*2440*/  LDCU.64 UR4, c[0x0][0x3e0] ;  /* 0x00007c00ff0477ac */ /* 0x000e220008000a00 */
[----:B------:R-:W-:-:S02]  /*2450*/  LOP3.LUT R7, R7, 0x1c, R2, 0xf8, !PT ;  /* 0x0000001c07077812 */ /* 0x000fc400078ef802 */
[----:B------:R-:W-:Y:S01]  /*2460*/  LOP3.LUT R9, R3, 0xfc, R6, 0xf8, !PT ;  /* 0x000000fc03097812 */ /* 0x000fe200078ef806 */
[----:B------:R-:W-:Y:S01]  /*2470*/  FMUL R3, R77, 8388608 ;  /* 0x4b0000004d037820 */ /* 0x000fe20000400000 */
[----:B------:R-:W-:Y:S02]  /*2480*/  SHF.R.U32.HI R4, RZ, 0x1, R4 ;  /* 0x00000001ff047819 */ /* 0x000fe40000011604 */
[----:B------:R-:W-:Y:S02]  /*2490*/  LOP3.LUT R8, R7, R8, RZ, 0x3c, !PT ;  /* 0x0000000807087212 */ /* 0x000fe400078e3cff */
[----:B------:R-:W-:Y:S01]  /*24a0*/  FSEL R3, R3, R77, !P3 ;  /* 0x0000004d03037208 */ /* 0x000fe20005800000 */
[----:B------:R-:W-:Y:S01]  /*24b0*/  @P0 FMUL R77, R77, 0.25 ;  /* 0x3e8000004d4d0820 */ /* 0x000fe20000400000 */
[----:B------:R-:W-:Y:S01]  /*24c0*/  LOP3.LUT R7, R9, R4, RZ, 0x3c, !PT ;  /* 0x0000000409077212 */ /* 0x000fe200078e3cff */
[C---:B------:R-:W-:Y:S01]  /*24d0*/  FMUL R4, R78.reuse, 8388608 ;  /* 0x4b0000004e047820 */ /* 0x040fe20000400000 */
[----:B------:R-:W-:Y:S01]  /*24e0*/  FSETP.GT.AND P1, PT, |R78|, 8.50705917302346158658e+37, PT ;  /* 0x7e8000004e00780b */ /* 0x000fe20003f24200 */
[----:B------:R-:W-:Y:S01]  /*24f0*/  @!P4 FMUL R77, R77, 16777216 ;  /* 0x4b8000004d4dc820 */ /* 0x000fe20000400000 */
[----:B------:R-:W-:-:S02]  /*2500*/  LOP3.LUT R6, R6, 0x40, RZ, 0xc0, !PT ;  /* 0x0000004006067812 */ /* 0x000fc400078ec0ff */
[----:B------:R-:W-:Y:S01]  /*2510*/  FSEL R4, R4, R78, !P2 ;  /* 0x0000004e04047208 */ /* 0x000fe20005000000 */
[----:B------:R-:W1:Y:S01]  /*2520*/  MUFU.RCP R9, R77 ;  /* 0x0000004d00097308 */ /* 0x000e620000001000 */
[----:B0-----:R-:W-:Y:S02]  /*2530*/  UIMAD UR4, UR8, UR4, URZ ;  /* 0x00000004080472a4 */ /* 0x001fe4000f8e02ff */
[----:B------:R-:W-:-:S05]  /*2540*/  FSETP.NEU.AND P0, PT, R4, RZ, PT ;  /* 0x000000ff0400720b */ /* 0x000fca0003f0d000 */
[----:B------:R-:W-:Y:S01]  /*2550*/  @P1 FMUL R78, R78, 0.25 ;  /* 0x3e8000004e4e1820 */ /* 0x000fe20000400000 */
[----:B------:R-:W-:Y:S01]  /*2560*/  @P1 FMUL R24, R24, 0.25 ;  /* 0x3e80000018181820 */ /* 0x000fe20000400000 */
[----:B------:R-:W-:Y:S01]  /*2570*/  @P1 FMUL R20, R20, 0.25 ;  /* 0x3e80000014141820 */ /* 0x000fe20000400000 */
[----:B------:R-:W-:Y:S01]  /*2580*/  @P1 FMUL R16, R16, 0.25 ;  /* 0x3e80000010101820 */ /* 0x000fe20000400000 */
[----:B------:R-:W-:Y:S01]  /*2590*/  @!P5 FMUL R78, R78, 16777216 ;  /* 0x4b8000004e4ed820 */ /* 0x000fe20000400000 */
[----:B------:R-:W-:Y:S01]  /*25a0*/  @P1 FMUL R30, R30, 0.25 ;  /* 0x3e8000001e1e1820 */ /* 0x000fe20000400000 */
[----:B------:R-:W-:Y:S01]  /*25b0*/  @P1 FMUL R32, R32, 0.25 ;  /* 0x3e80000020201820 */ /* 0x000fe20000400000 */
[----:B------:R-:W-:Y:S01]  /*25c0*/  @P1 FMUL R36, R36, 0.25 ;  /* 0x3e80000024241820 */ /* 0x000fe20000400000 */
[----:B------:R-:W-:Y:S01]  /*25d0*/  @P1 FMUL R26, R26, 0.25 ;  /* 0x3e8000001a1a1820 */ /* 0x000fe20000400000 */
[C---:B-1----:R-:W-:Y:S01]  /*25e0*/  FMUL R14, R9.reuse, R15 ;  /* 0x0000000f090e7220 */ /* 0x042fe20000400000 */
[C---:B------:R-:W-:Y:S01]  /*25f0*/  FMUL R15, R9.reuse, R18 ;  /* 0x00000012090f7220 */ /* 0x040fe20000400000 */
[C---:B------:R-:W-:Y:S01]  /*2600*/  FMUL R10, R9.reuse, R11 ;  /* 0x0000000b090a7220 */ /* 0x040fe20000400000 */
[C---:B------:R-:W-:Y:S01]  /*2610*/  FMUL R18, R9.reuse, R22 ;  /* 0x0000001609127220 */ /* 0x040fe20000400000 */
[C---:B------:R-:W-:Y:S01]  /*2620*/  FMUL R11, R9.reuse, R12 ;  /* 0x0000000c090b7220 */ /* 0x040fe20000400000 */
[C---:B------:R-:W-:Y:S01]  /*2630*/  FMUL R17, R9.reuse, R19 ;  /* 0x0000001309117220 */ /* 0x040fe20000400000 */
[C---:B------:R-:W-:Y:S01]  /*2640*/  FMUL R21, R9.reuse, R23 ;  /* 0x0000001709157220 */ /* 0x040fe20000400000 */
[----:B------:R-:W-:Y:S01]  /*2650*/  FMUL R22, R9, R34 ;  /* 0x0000002209167220 */ /* 0x000fe20000400000 */
[----:B------:R-:W-:Y:S01]  /*2660*/  @P1 FMUL R28, R28, 0.25 ;  /* 0x3e8000001c1c1820 */ /* 0x000fe20000400000 */
[----:B------:R-:W0:Y:S01]  /*2670*/  MUFU.RCP R9, R78 ;  /* 0x0000004e00097308 */ /* 0x000e220000001000 */
[----:B------:R-:W-:Y:S01]  /*2680*/  @!P5 FMUL R24, R24, 16777216 ;  /* 0x4b8000001818d820 */ /* 0x000fe20000400000 */
[----:B------:R-:W-:Y:S01]  /*2690*/  @!P5 FMUL R20, R20, 16777216 ;  /* 0x4b8000001414d820 */ /* 0x000fe20000400000 */
[----:B------:R-:W-:Y:S01]  /*26a0*/  @!P5 FMUL R16, R16, 16777216 ;  /* 0x4b8000001010d820 */ /* 0x000fe20000400000 */
[----:B------:R-:W-:Y:S01]  /*26b0*/  @!P5 FMUL R30, R30, 16777216 ;  /* 0x4b8000001e1ed820 */ /* 0x000fe20000400000 */
[----:B------:R-:W-:Y:S01]  /*26c0*/  @!P5 FMUL R32, R32, 16777216 ;  /* 0x4b8000002020d820 */ /* 0x000fe20000400000 */
[----:B------:R-:W-:Y:S01]  /*26d0*/  @!P5 FMUL R36, R36, 16777216 ;  /* 0x4b8000002424d820 */ /* 0x000fe20000400000 */
[----:B------:R-:W-:Y:S01]  /*26e0*/  @!P5 FMUL R26, R26, 16777216 ;  /* 0x4b8000001a1ad820 */ /* 0x000fe20000400000 */
[----:B------:R-:W-:Y:S01]  /*26f0*/  @!P5 FMUL R28, R28, 16777216 ;  /* 0x4b8000001c1cd820 */ /* 0x000fe20000400000 */
[----:B------:R-:W-:-:S02]  /*2700*/  F2FP.SATFINITE.E4M3.F32.PACK_AB_MERGE_C R17, R17, R18, RZ ;  /* 0x000000121111723e */ /* 0x000fc400048070ff */
[----:B------:R-:W-:Y:S02]  /*2710*/  F2FP.SATFINITE.E4M3.F32.PACK_AB_MERGE_C R18, R10, R11, RZ ;  /* 0x0000000b0a12723e */ /* 0x000fe400048070ff */
[----:B------:R-:W-:Y:S02]  /*2720*/  F2FP.SATFINITE.E4M3.F32.PACK_AB_MERGE_C R14, R14, R15, RZ ;  /* 0x0000000f0e0e723e */ /* 0x000fe400048070ff */
[----:B------:R-:W-:Y:S01]  /*2730*/  F2FP.SATFINITE.E4M3.F32.PACK_AB_MERGE_C R21, R21, R22, RZ ;  /* 0x000000161515723e */ /* 0x000fe200048070ff */
[C---:B0-----:R-:W-:Y:S01]  /*2740*/  FMUL R13, R9.reuse, R24 ;  /* 0x00000018090d7220 */ /* 0x041fe20000400000 */
[C---:B------:R-:W-:Y:S01]  /*2750*/  FMUL R24, R9.reuse, R20 ;  /* 0x0000001409187220 */ /* 0x040fe20000400000 */
[C---:B------:R-:W-:Y:S01]  /*2760*/  FMUL R12, R9.reuse, R16 ;  /* 0x00000010090c7220 */ /* 0x040fe20000400000 */
[C---:B------:R-:W-:Y:S01]  /*2770*/  FMUL R23, R9.reuse, R36 ;  /* 0x0000002409177220 */ /* 0x040fe20000400000 */
[C---:B------:R-:W-:Y:S01]  /*2780*/  FMUL R19, R9.reuse, R30 ;  /* 0x0000001e09137220 */ /* 0x040fe20000400000 */
[C---:B------:R-:W-:Y:S01]  /*2790*/  FMUL R20, R9.reuse, R32 ;  /* 0x0000002009147220 */ /* 0x040fe20000400000 */
[C---:B------:R-:W-:Y:S01]  /*27a0*/  FMUL R16, R9.reuse, R26 ;  /* 0x0000001a09107220 */ /* 0x040fe20000400000 */
[----:B------:R-:W-:Y:S01]  /*27b0*/  FMUL R9, R9, R28 ;  /* 0x0000001c09097220 */ /* 0x000fe20000400000 */
[----:B------:R-:W-:Y:S01]  /*27c0*/  F2FP.SATFINITE.E4M3.F32.PACK_AB_MERGE_C R23, R23, R24, RZ ;  /* 0x000000181717723e */ /* 0x000fe200048070ff */
[----:B------:R-:W-:Y:S01]  /*27d0*/  IMAD.MOV.U32 R24, RZ, RZ, 0x3dc6b27f ;  /* 0x3dc6b27fff187424 */ /* 0x000fe200078e00ff */
[----:B------:R-:W-:-:S02]  /*27e0*/  F2FP.SATFINITE.E4M3.F32.PACK_AB_MERGE_C R19, R19, R20, RZ ;  /* 0x000000141313723e */ /* 0x000fc400048070ff */
[----:B------:R-:W-:Y:S02]  /*27f0*/  F2FP.SATFINITE.E4M3.F32.PACK_AB_MERGE_C R9, R16, R9, RZ ;  /* 0x000000091009723e */ /* 0x000fe400048070ff */
[----:B------:R-:W-:Y:S02]  /*2800*/  LOP3.LUT R23, R23, 0xffff, RZ, 0xc0, !PT ;  /* 0x0000ffff17177812 */ /* 0x000fe400078ec0ff */
[----:B------:R-:W-:Y:S02]  /*2810*/  LOP3.LUT R10, R19, 0xffff, RZ, 0xc0, !PT ;  /* 0x0000ffff130a7812 */ /* 0x000fe400078ec0ff */
[----:B------:R-:W-:Y:S02]  /*2820*/  LOP3.LUT R11, R9, 0xffff, RZ, 0xc0, !PT ;  /* 0x0000ffff090b7812 */ /* 0x000fe400078ec0ff */
[----:B------:R-:W-:Y:S02]  /*2830*/  F2FP.SATFINITE.E4M3.F32.PACK_AB_MERGE_C R15, R12, R13, RZ ;  /* 0x0000000d0c0f723e */ /* 0x000fe400048070ff */
[----:B------:R-:W-:-:S02]  /*2840*/  PRMT R12, R23, 0x3340, R10 ;  /* 0x00003340170c7816 */ /* 0x000fc4000000000a */
[----:B------:R-:W-:Y:S02]  /*2850*/  SHF.R.U32.HI R9, RZ, 0x8, R23 ;  /* 0x00000008ff097819 */ /* 0x000fe40000011617 */
[----:B------:R-:W-:Y:S02]  /*2860*/  SHF.R.U32.HI R10, RZ, 0x8, R10 ;  /* 0x00000008ff0a7819 */ /* 0x000fe4000001160a */
[----:B------:R-:W-:Y:S02]  /*2870*/  PRMT R13, R11, 0x3340, R0 ;  /* 0x000033400b0d7816 */ /* 0x000fe40000000000 */
[----:B------:R-:W-:Y:S02]  /*2880*/  SHF.R.U32.HI R11, RZ, 0x8, R11 ;  /* 0x00000008ff0b7819 */ /* 0x000fe4000001160b */
[----:B------:R-:W-:Y:S02]  /*2890*/  LOP3.LUT R10, R10, 0xffff, RZ, 0xc0, !PT ;  /* 0x0000ffff0a0a7812 */ /* 0x000fe400078ec0ff */
[----:B------:R-:W-:-:S02]  /*28a0*/  LOP3.LUT R9, R9, 0xffff, RZ, 0xc0, !PT ;  /* 0x0000ffff09097812 */ /* 0x000fc400078ec0ff */
[----:B------:R-:W-:Y:S02]  /*28b0*/  LOP3.LUT R11, R11, 0xffff, RZ, 0xc0, !PT ;  /* 0x0000ffff0b0b7812 */ /* 0x000fe400078ec0ff */
[----:B------:R-:W-:Y:S02]  /*28c0*/  LOP3.LUT R22, R21, 0xffff, RZ, 0xc0, !PT ;  /* 0x0000ffff15167812 */ /* 0x000fe400078ec0ff */
[----:B------:R-:W-:Y:S02]  /*28d0*/  LOP3.LUT R25, R17, 0xffff, RZ, 0xc0, !PT ;  /* 0x0000ffff11197812 */ /* 0x000fe400078ec0ff */
[----:B------:R-:W-:Y:S02]  /*28e0*/  LOP3.LUT R27, R14, 0xffff, RZ, 0xc0, !PT ;  /* 0x0000ffff0e1b7812 */ /* 0x000fe400078ec0ff */
[----:B------:R-:W-:Y:S01]  /*28f0*/  PRMT R19, R9, 0x3340, R10 ;  /* 0x0000334009137816 */ /* 0x000fe2000000000a */
[----:B------:R-:W-:Y:S01]  /*2900*/  VIADD R9, R4, 0xc0cafb0d ;  /* 0xc0cafb0d04097836 */ /* 0x000fe20000000000 */
[----:B------:R-:W-:Y:S01]  /*2910*/  PRMT R14, R12, 0x5410, R13 ;  /* 0x000054100c0e7816 */ /* 0x000fe2000000000d */
[----:B------:R-:W-:Y:S01]  /*2920*/  VIADD R10, R3, 0xc0cafb0d ;  /* 0xc0cafb0d030a7836 */ /* 0x000fe20000000000 */
[----:B------:R-:W-:-:S02]  /*2930*/  PRMT R20, R11, 0x3340, R0 ;  /* 0x000033400b147816 */ /* 0x000fc40000000000 */
[----:B------:R-:W-:Y:S02]  /*2940*/  SHF.R.U32.HI R12, RZ, 0x8, R25 ;  /* 0x00000008ff0c7819 */ /* 0x000fe40000011619 */
[----:B------:R-:W-:Y:S02]  /*2950*/  SHF.R.U32.HI R11, RZ, 0x8, R22 ;  /* 0x00000008ff0b7819 */ /* 0x000fe40000011616 */
[----:B------:R-:W-:Y:S02]  /*2960*/  SHF.R.U32.HI R13, RZ, 0x8, R27 ;  /* 0x00000008ff0d7819 */ /* 0x000fe4000001161b */
[----:B------:R-:W-:Y:S02]  /*2970*/  PRMT R17, R27, 0x3340, R0 ;  /* 0x000033401b117816 */ /* 0x000fe40000000000 */
[----:B------:R-:W-:Y:S02]  /*2980*/  PRMT R16, R22, 0x3340, R25 ;  /* 0x0000334016107816 */ /* 0x000fe40000000019 */
[----:B------:R-:W-:-:S02]  /*2990*/  LOP3.LUT R9, R9, 0xff800000, RZ, 0xc0, !PT ;  /* 0xff80000009097812 */ /* 0x000fc400078ec0ff */
[----:B------:R-:W-:Y:S02]  /*29a0*/  LOP3.LUT R12, R12, 0xffff, RZ, 0xc0, !PT ;  /* 0x0000ffff0c0c7812 */ /* 0x000fe400078ec0ff */
[----:B------:R-:W-:Y:S02]  /*29b0*/  LOP3.LUT R11, R11, 0xffff, RZ, 0xc0, !PT ;  /* 0x0000ffff0b0b7812 */ /* 0x000fe400078ec0ff */
[----:B------:R-:W-:Y:S02]  /*29c0*/  LOP3.LUT R13, R13, 0xffff, RZ, 0xc0, !PT ;  /* 0x0000ffff0d0d7812 */ /* 0x000fe400078ec0ff */
[----:B------:R-:W-:Y:S02]  /*29d0*/  PRMT R21, R16, 0x5410, R17 ;  /* 0x0000541010157816 */ /* 0x000fe40000000011 */
[----:B------:R-:W-:Y:S01]  /*29e0*/  LOP3.LUT R16, R10, 0xff800000, RZ, 0xc0, !PT ;  /* 0xff8000000a107812 */ /* 0x000fe200078ec0ff */
[----:B------:R-:W-:Y:S01]  /*29f0*/  IMAD.IADD R10, R4, 0x1, -R9 ;  /* 0x00000001040a7824 */ /* 0x000fe200078e0a09 */
[----:B------:R-:W-:-:S02]  /*2a00*/  PRMT R22, R11, 0x3340, R12 ;  /* 0x000033400b167816 */ /* 0x000fc4000000000c */
[----:B------:R-:W-:Y:S01]  /*2a10*/  PRMT R23, R13, 0x3340, R0 ;  /* 0x000033400d177816 */ /* 0x000fe20000000000 */
[----:B------:R-:W-:Y:S01]  /*2a20*/  IMAD.IADD R11, R3, 0x1, -R16 ;  /* 0x00000001030b7824 */ /* 0x000fe200078e0a10 */
[----:B------:R-:W-:Y:S01]  /*2a30*/  LOP3.LUT R15, R15, 0xffff, RZ, 0xc0, !PT ;  /* 0x0000ffff0f0f7812 */ /* 0x000fe200078ec0ff */
[----:B------:R-:W-:Y:S01]  /*2a40*/  FADD R12, R10, -1 ;  /* 0xbf8000000a0c7421 */ /* 0x000fe20000000000 */
[----:B------:R-:W-:Y:S01]  /*2a50*/  PRMT R20, R19, 0x5410, R20 ;  /* 0x0000541013147816 */ /* 0x000fe20000000014 */
[----:B------:R-:W-:Y:S01]  /*2a60*/  FADD R17, R11, -1 ;  /* 0xbf8000000b117421 */ /* 0x000fe20000000000 */
[----:B------:R-:W-:Y:S01]  /*2a70*/  PRMT R23, R22, 0x5410, R23 ;  /* 0x0000541016177816 */ /* 0x000fe20000000017 */
[-C--:B------:R-:W-:Y:S01]  /*2a80*/  FFMA.FTZ R11, R12, R24.reuse, -0.16845393180847167969 ;  /* 0xbe2c7f300c0b7423 */ /* 0x080fe20000010018 */
[----:B------:R-:W-:Y:S01]  /*2a90*/  LOP3.LUT R18, R18, 0xffff, RZ, 0xc0, !PT ;  /* 0x0000ffff12127812 */ /* 0x000fe200078ec0ff */
[C---:B------:R-:W-:Y:S01]  /*2aa0*/  FFMA.FTZ R10, R17.reuse, R24, -0.16845393180847167969 ;  /* 0xbe2c7f30110a7423 */ /* 0x040fe20000010018 */
[--C-:B------:R-:W-:Y:S01]  /*2ab0*/  PRMT R13, R14, 0x4210, R15.reuse ;  /* 0x000042100e0d7816 */ /* 0x100fe2000000000f */
[----:B------:R-:W-:Y:S01]  /*2ac0*/  FFMA.FTZ R11, R12, R11, 0.1716887056827545166 ;  /* 0x3e2fcf2a0c0b7423 */ /* 0x000fe2000001000b */
[----:B------:R-:W-:Y:S01]  /*2ad0*/  PRMT R15, R20, 0x5210, R15 ;  /* 0x00005210140f7816 */ /* 0x000fe2000000000f */
[----:B------:R-:W-:Y:S01]  /*2ae0*/  FFMA.FTZ R10, R17, R10, 0.1716887056827545166 ;  /* 0x3e2fcf2a110a7423 */ /* 0x000fe2000001000a */
[----:B------:R-:W-:Y:S01]  /*2af0*/  LOP3.LUT R19, R8, 0x20, RZ, 0x3c, !PT ;  /* 0x0000002008137812 */ /* 0x000fe200078e3cff */
[----:B------:R-:W-:Y:S01]  /*2b00*/  STS [R8+UR6], R13 ;  /* 0x0000000d08007988 */ /* 0x000fe20008000806 */
[--C-:B------:R-:W-:Y:S01]  /*2b10*/  PRMT R20, R21, 0x4210, R18.reuse ;  /* 0x0000421015147816 */ /* 0x100fe20000000012 */
[C---:B------:R-:W-:Y:S01]  /*2b20*/  FFMA.FTZ R11, R12.reuse, R11, -0.17900948226451873779 ;  /* 0xbe374e430c0b7423 */ /* 0x040fe2000001000b */
[----:B------:R-:W-:Y:S01]  /*2b30*/  PRMT R22, R23, 0x5210, R18 ;  /* 0x0000521017167816 */ /* 0x000fe20000000012 */
[----:B------:R0:W-:Y:S01]  /*2b40*/  STS [R8+UR6+0x80], R15 ;  /* 0x0000800f08007988 */ /* 0x0001e20008000806 */
[C---:B------:R-:W-:Y:S01]  /*2b50*/  FFMA.FTZ R10, R17.reuse, R10, -0.17900948226451873779 ;  /* 0xbe374e43110a7423 */ /* 0x040fe2000001000a */
[C---:B------:R-:W-:Y:S01]  /*2b60*/  FFMA.FTZ R11, R12.reuse, R11, 0.20512372255325317383 ;  /* 0x3e520bf40c0b7423 */ /* 0x040fe2000001000b */
[----:B------:R-:W1:Y:S01]  /*2b70*/  LDC R24, c[0x0][0x3e8] ;  /* 0x0000fa00ff187b82 */ /* 0x000e620000000800 */
[----:B------:R-:W-:Y:S01]  /*2b80*/  STS [R19+UR6+0x100], R20 ;  /* 0x0001001413007988 */ /* 0x000fe20008000806 */
[C---:B------:R-:W-:Y:S01]  /*2b90*/  FFMA.FTZ R10, R17.reuse, R10, 0.20512372255325317383 ;  /* 0x3e520bf4110a7423 */ /* 0x040fe2000001000a */
[----:B------:R-:W-:Y:S01]  /*2ba0*/  FFMA.FTZ R11, R12, R11, -0.24046532809734344482 ;  /* 0xbe763c8b0c0b7423 */ /* 0x000fe2000001000b */
[----:B------:R-:W-:Y:S01]  /*2bb0*/  ISETP.GE.U32.AND P1, PT, R4, 0x7f800000, PT ;  /* 0x7f8000000400780c */ /* 0x000fe20003f26070 */
[----:B------:R2:W-:Y:S01]  /*2bc0*/  STS [R19+UR6+0x180], R22 ;  /* 0x0001801613007988 */ /* 0x0005e20008000806 */
[C---:B------:R-:W-:Y:S01]  /*2bd0*/  FFMA.FTZ R10, R17.reuse, R10, -0.24046532809734344482 ;  /* 0xbe763c8b110a7423 */ /* 0x040fe2000001000a */
[C---:B------:R-:W-:Y:S01]  /*2be0*/  FFMA.FTZ R11, R12.reuse, R11, 0.28857114911079406738 ;  /* 0x3e93bf990c0b7423 */ /* 0x040fe2000001000b */
[----:B0-----:R-:W-:Y:S01]  /*2bf0*/  FSEL R8, RZ, -23, P2 ;  /* 0xc1b80000ff087808 */ /* 0x001fe20001000000 */
[----:B------:R-:W-:Y:S01]  /*2c00*/  BAR.SYNC.DEFER_BLOCKING 0x0 ;  /* 0x0000000000007b1d */ /* 0x000fe20000010000 */
[----:B------:R-:W-:Y:S01]  /*2c10*/  FFMA.FTZ R10, R17, R10, 0.28857114911079406738 ;  /* 0x3e93bf99110a7423 */ /* 0x000fe2000001000a */
[----:B------:R-:W-:Y:S01]  /*2c20*/  FFMA.FTZ R13, R12, R11, -0.36067417263984680176 ;  /* 0xbeb8aa490c0d7423 */ /* 0x000fe2000001000b */
[----:B------:R-:W-:-:S02]  /*2c30*/  I2FP.F32.S32 R9, R9 ;  /* 0x0000000900097245 */ /* 0x000fc40000201400 */
[----:B------:R-:W-:Y:S01]  /*2c40*/  FFMA.FTZ R14, R17, R10, -0.36067417263984680176 ;  /* 0xbeb8aa49110e7423 */ /* 0x000fe2000001000a */
[C---:B------:R-:W-:Y:S02]  /*2c50*/  FFMA.FTZ R13, R12.reuse, R13, 0.48089820146560668945 ;  /* 0x3ef6384a0c0d7423 */ /* 0x040fe4000001000d */
[----:B------:R-:W0:Y:S01]  /*2c60*/  LDC.64 R10, c[0x0][0x398] ;  /* 0x0000e600ff0a7b82 */ /* 0x000e220000000a00 */
[----:B------:R-:W-:Y:S01]  /*2c70*/  ISETP.GE.U32.AND P2, PT, R3, 0x7f800000, PT ;  /* 0x7f8000000300780c */ /* 0x000fe20003f46070 */
[----:B------:R-:W-:Y:S01]  /*2c80*/  FFMA.FTZ R18, R17, R14, 0.48089820146560668945 ;  /* 0x3ef6384a11127423 */ /* 0x000fe2000001000e */
[C---:B------:R-:W-:Y:S01]  /*2c90*/  FFMA.FTZ R13, R12.reuse, R13, -0.72134751081466674805 ;  /* 0xbf38aa3b0c0d7423 */ /* 0x040fe2000001000d */
[----:B------:R-:W-:Y:S01]  /*2ca0*/  I2FP.F32.S32 R15, R16 ;  /* 0x00000010000f7245 */ /* 0x000fe20000201400 */
[----:B------:R-:W-:Y:S01]  /*2cb0*/  FFMA.FTZ R8, R9, 1.1920928955078125e-07, R8 ;  /* 0x3400000009087823 */ /* 0x000fe20000010008 */
[C---:B------:R-:W-:Y:S01]  /*2cc0*/  FFMA.FTZ R18, R17.reuse, R18, -0.72134751081466674805 ;  /* 0xbf38aa3b11127423 */ /* 0x040fe20000010012 */
[----:B------:R-:W-:Y:S01]  /*2cd0*/  FMUL R13, R12, R13 ;  /* 0x0000000d0c0d7220 */ /* 0x000fe20000400000 */
[----:B------:R-:W-:Y:S01]  /*2ce0*/  IMAD.IADD R16, R6, 0x1, R5 ;  /* 0x0000000106107824 */ /* 0x000fe200078e0205 */
[----:B------:R-:W-:Y:S01]  /*2cf0*/  SHF.R.U32.HI R6, RZ, 0x5, R2 ;  /* 0x00000005ff067819 */ /* 0x000fe20000011602 */
[----:B------:R-:W-:Y:S01]  /*2d00*/  FMUL R18, R17, R18 ;  /* 0x0000001211127220 */ /* 0x000fe20000400000 */
[----:B------:R-:W-:Y:S01]  /*2d10*/  FMUL R13, R12, R13 ;  /* 0x0000000d0c0d7220 */ /* 0x000fe20000400000 */
[----:B------:R-:W-:Y:S01]  /*2d20*/  FSEL R14, RZ, -23, P3 ;  /* 0xc1b80000ff0e7808 */ /* 0x000fe20001800000 */
[----:B------:R-:W-:-:S02]  /*2d30*/  IMAD R5, R0, UR5, RZ ;  /* 0x0000000500057c24 */ /* 0x000fc4000f8e02ff */
[----:B------:R-:W-:Y:S01]  /*2d40*/  FMUL R18, R17, R18 ;  /* 0x0000001211127220 */ /* 0x000fe20000400000 */
[----:B------:R-:W-:Y:S01]  /*2d50*/  FFMA.FTZ R13, R12, 1.4426950216293334961, R13 ;  /* 0x3fb8aa3b0c0d7823 */ /* 0x000fe2000001000d */
[----:B------:R-:W-:Y:S01]  /*2d60*/  LEA.HI R9, R2, 0x18, RZ, 0x1b ;  /* 0x0000001802097811 */ /* 0x000fe200078fd8ff */
[----:B------:R3:W4:Y:S01]  /*2d70*/  LDS R19, [R7+UR6] ;  /* 0x0000000607137984 */ /* 0x0007220008000800 */
[----:B------:R-:W-:Y:S01]  /*2d80*/  FFMA.FTZ R14, R15, 1.1920928955078125e-07, R14 ;  /* 0x340000000f0e7823 */ /* 0x000fe2000001000e */
[----:B------:R-:W-:Y:S01]  /*2d90*/  FADD R13, R8, R13 ;  /* 0x0000000d080d7221 */ /* 0x000fe20000000000 */
[----:B------:R-:W-:Y:S01]  /*2da0*/  FFMA.FTZ R17, R17, 1.4426950216293334961, R18 ;  /* 0x3fb8aa3b11117823 */ /* 0x000fe20000010012 */
[----:B------:R-:W-:Y:S01]  /*2db0*/  USHF.R.S32.HI UR5, URZ, 0x1f, UR4 ;  /* 0x0000001fff057899 */ /* 0x000fe20008011404 */
[----:B--2---:R-:W2:Y:S02]  /*2dc0*/  LDC.64 R22, c[0x0][0x3a0] ;  /* 0x0000e800ff167b82 */ /* 0x004ea40000000a00 */
[----:B------:R-:W-:Y:S01]  /*2dd0*/  FADD R14, R14, R17 ;  /* 0x000000110e0e7221 */ /* 0x000fe20000000000 */
[----:B---3--:R-:W-:Y:S01]  /*2de0*/  @P1 IMAD.MOV.U32 R7, RZ, RZ, 0x7f800000 ;  /* 0x7f800000ff071424 */ /* 0x008fe200078e00ff */
[----:B0-----:R-:W-:Y:S01]  /*2df0*/  IADD3 R8, P3, P4, R5, UR4, R10 ;  /* 0x0000000405087c10 */ /* 0x001fe2000fc7e00a */
[----:B------:R-:W0:Y:S02]  /*2e00*/  LDCU UR4, c[0x0][0x3ec] ;  /* 0x00007d80ff0477ac */ /* 0x000e240008000800 */
[----:B------:R-:W-:Y:S01]  /*2e10*/  @P1 FFMA.FTZ R13, R4, R7, +INF ;  /* 0x7f800000040d1423 */ /* 0x000fe20000010007 */
[----:B------:R-:W-:Y:S01]  /*2e20*/  SGXT.U32 R7, R6, 0x3 ;  /* 0x000000030607781a */ /* 0x000fe20000000000 */
[----:B------:R-:W-:Y:S01]  /*2e30*/  @P2 IMAD.MOV.U32 R6, RZ, RZ, 0x7f800000 ;  /* 0x7f800000ff062424 */ /* 0x000fe200078e00ff */
[----:B------:R-:W-:Y:S01]  /*2e40*/  SHF.R.S32.HI R4, RZ, 0x1f, R5 ;  /* 0x0000001fff047819 */ /* 0x000fe20000011405 */
[-C--:B-1----:R-:W-:Y:S01]  /*2e50*/  IMAD R5, R9, R24.reuse, RZ ;  /* 0x0000001809057224 */ /* 0x082fe200078e02ff */
[----:B------:R-:W-:Y:S01]  /*2e60*/  FSETP.NEU.AND P1, PT, R3, RZ, PT ;  /* 0x000000ff0300720b */ /* 0x000fe20003f2d000 */
[----:B------:R-:W-:-:S02]  /*2e70*/  IMAD R7, R7, R24, RZ ;  /* 0x0000001807077224 */ /* 0x000fc400078e02ff */
[----:B------:R-:W-:Y:S01]  /*2e80*/  @P2 FFMA.FTZ R14, R3, R6, +INF ;  /* 0x7f800000030e2423 */ /* 0x000fe20000010006 */
[----:B------:R-:W-:Y:S01]  /*2e90*/  IADD3.X R12, PT, PT, R4, UR5, R11, P3, P4 ;  /* 0x00000005040c7c10 */ /* 0x000fe20009fe840b */
[C---:B------:R-:W-:Y:S01]  /*2ea0*/  IMAD R3, R24.reuse, 0x8, R7 ;  /* 0x0000000818037824 */ /* 0x040fe200078e0207 */
[-C--:B------:R-:W-:Y:S02]  /*2eb0*/  IADD3 R10, P4, PT, R5, R8.reuse, RZ ;  /* 0x00000008050a7210 */ /* 0x080fe40007f9e0ff */
[-C--:B------:R-:W-:Y:S01]  /*2ec0*/  IADD3 R4, P2, PT, R7, R8.reuse, RZ ;  /* 0x0000000807047210 */ /* 0x080fe20007f5e0ff */
[----:B------:R-:W-:Y:S01]  /*2ed0*/  IMAD R9, R24, 0x8, R3 ;  /* 0x0000000818097824 */ /* 0x000fe200078e0203 */
[----:B------:R-:W-:Y:S01]  /*2ee0*/  IADD3 R6, P3, PT, R3, R8, RZ ;  /* 0x0000000803067210 */ /* 0x000fe20007f7e0ff */
[----:B0-----:R-:W-:Y:S01]  /*2ef0*/  UIMAD UR4, UR8, UR4, URZ ;  /* 0x00000004080472a4 */ /* 0x001fe2000f8e02ff */
[----:B------:R-:W-:Y:S02]  /*2f00*/  LEA.HI.X.SX32 R11, R5, R12, 0x1, P4 ;  /* 0x0000000c050b7211 */ /* 0x000fe400020f0eff */
[----:B------:R-:W-:Y:S01]  /*2f10*/  IADD3 R8, P4, PT, R9, R8, RZ ;  /* 0x0000000809087210 */ /* 0x000fe20007f9e0ff */
[----:B------:R-:W-:Y:S01]  /*2f20*/  USHF.L.U32 UR7, UR4, 0x2, URZ ;  /* 0x0000000204077899 */ /* 0x000fe200080006ff */
[-C--:B------:R-:W-:Y:S01]  /*2f30*/  LEA.HI.X.SX32 R5, R7, R12.reuse, 0x1, P2 ;  /* 0x0000000c07057211 */ /* 0x080fe200010f0eff */
[----:B------:R-:W-:Y:S01]  /*2f40*/  UIMAD.WIDE UR4, UR4, 0x4, URZ ;  /* 0x00000004040478a5 */ /* 0x000fe2000f8e02ff */
[----:B------:R-:W-:-:S02]  /*2f50*/  LEA.HI.X.SX32 R7, R3, R12, 0x1, P3 ;  /* 0x0000000c03077211 */ /* 0x000fc400018f0eff */
[----:B------:R-:W-:Y:S02]  /*2f60*/  LEA.HI.X.SX32 R9, R9, R12, 0x1, P4 ;  /* 0x0000000c09097211 */ /* 0x000fe400020f0eff */
[----:B------:R-:W-:Y:S02]  /*2f70*/  FSEL R12, R13, -INF , P0 ;  /* 0xff8000000d0c7808 */ /* 0x000fe40000000000 */
[C---:B----4-:R-:W-:Y:S02]  /*2f80*/  PRMT R15, R19.reuse, 0x7770, RZ ;  /* 0x00007770130f7816 */ /* 0x050fe400000000ff */
[C---:B------:R-:W-:Y:S01]  /*2f90*/  PRMT R17, R19.reuse, 0x7771, RZ ;  /* 0x0000777113117816 */ /* 0x040fe200000000ff */
[----:B------:R-:W-:Y:S01]  /*2fa0*/  FFMA R12, R12, 0.69314718246459960938, R39 ;  /* 0x3f3172180c0c7823 */ /* 0x000fe20000000027 */
[C---:B------:R-:W-:Y:S01]  /*2fb0*/  PRMT R21, R19.reuse, 0x7772, RZ ;  /* 0x0000777213157816 */ /* 0x040fe200000000ff */
[----:B------:R0:W-:Y:S01]  /*2fc0*/  STG.E.U8 desc[UR12][R4.64], R15 ;  /* 0x0000000f04007986 */ /* 0x0001e2000c10110c */
[----:B------:R-:W-:-:S02]  /*2fd0*/  PRMT R19, R19, 0x7773, RZ ;  /* 0x0000777313137816 */ /* 0x000fc400000000ff */
[----:B------:R-:W-:Y:S01]  /*2fe0*/  LOP3.LUT P0, RZ, R2, 0xe0, RZ, 0xc0, !PT ;  /* 0x000000e002ff7812 */ /* 0x000fe2000780c0ff */
[----:B------:R1:W-:Y:S01]  /*2ff0*/  STG.E.U8 desc[UR12][R6.64], R17 ;  /* 0x0000001106007986 */ /* 0x0003e2000c10110c */
[----:B------:R-:W-:Y:S01]  /*3000*/  FSEL R3, R14, -INF , P1 ;  /* 0xff8000000e037808 */ /* 0x000fe20000800000 */
[----:B------:R-:W-:Y:S02]  /*3010*/  IMAD.SHL.U32 R2, R2, 0x2, RZ ;  /* 0x0000000202027824 */ /* 0x000fe400078e00ff */
[----:B------:R1:W-:Y:S02]  /*3020*/  STG.E.U8 desc[UR12][R8.64], R21 ;  /* 0x0000001508007986 */ /* 0x0003e4000c10110c */
[----:B------:R-:W-:Y:S01]  /*3030*/  FFMA R13, R3, 0.69314718246459960938, R38 ;  /* 0x3f317218030d7823 */ /* 0x000fe20000000026 */
[----:B------:R-:W-:Y:S01]  /*3040*/  IMAD.SHL.U32 R3, R0, 0x4, RZ ;  /* 0x0000000400037824 */ /* 0x000fe200078e00ff */
[----:B------:R1:W-:Y:S01]  /*3050*/  STG.E.U8 desc[UR12][R10.64], R19 ;  /* 0x000000130a007986 */ /* 0x0003e2000c10110c */
[----:B0-----:R-:W-:Y:S01]  /*3060*/  LOP3.LUT R4, R2, 0x78, RZ, 0xc0, !PT ;  /* 0x0000007802047812 */ /* 0x001fe200078ec0ff */
[----:B------:R-:W-:Y:S01]  /*3070*/  IMAD.HI R0, R0, 0x4, RZ ;  /* 0x0000000400007827 */ /* 0x000fe200078e02ff */
[----:B------:R-:W-:Y:S01]  /*3080*/  BAR.SYNC.DEFER_BLOCKING 0x0 ;  /* 0x0000000000007b1d */ /* 0x000fe20000010000 */
[----:B--2---:R-:W-:-:S04]  /*3090*/  IADD3 R2, P1, P2, R3, UR7, R22 ;  /* 0x0000000703027c10 */ /* 0x004fc8000fa3e016 */
[----:B------:R-:W-:Y:S01]  /*30a0*/  IADD3.X R3, PT, PT, R0, UR5, R23, P1, P2 ;  /* 0x0000000500037c10 */ /* 0x000fe20008fe4417 */
[----:B------:R1:W-:Y:S02]  /*30b0*/  STS.64 [R4+UR6], R12 ;  /* 0x0000000c04007988 */ /* 0x0003e40008000a06 */
[----:B------:R-:W-:Y:S06]  /*30c0*/  BAR.SYNC.DEFER_BLOCKING 0x0 ;  /* 0x0000000000007b1d */ /* 0x000fec0000010000 */
[----:B------:R-:W-:Y:S05]  /*30d0*/  @P0 EXIT ;  /* 0x000000000000094d */ /* 0x000fea0003800000 */
[----:B------:R-:W0:Y:S04]  /*30e0*/  LDS R5, [R16] ;  /* 0x0000000010057984 */ /* 0x000e280000000800 */
[----:B0-----:R-:W-:Y:S01]  /*30f0*/  STG.E desc[UR12][R2.64], R5 ;  /* 0x0000000502007986 */ /* 0x001fe2000c10190c */
[----:B------:R-:W-:Y:S05]  /*3100*/  EXIT ;  /* 0x000000000000794d */ /* 0x000fea0003800000 */
.L_x_2:
[----:B------:R-:W-:-:S00]  /*3110*/  BRA `(.L_x_2) ;  /* 0xfffffffc00fc7947 */ /* 0x000fc0000383ffff */
[----:B------:R-:W-:-:S00]  /*3120*/  NOP ;  /* 0x0000000000007918 */ /* 0x000fc00000000000 */
        /* <DEDUP_REMOVED lines=13> */
.L_x_3:


//--------------------- .nv.global.init           --------------------------
	.section	.nv.global.init,"aw",@progbits
.nv.global.init:
	.type		_$_str,@object
	.size		_$_str,(.L_0 - _$_str)
_$_str:
        /*0000*/ 	.byte	0x5f, 0x5f, 0x43, 0x55, 0x44, 0x41, 0x5f, 0x46, 0x54, 0x5a, 0x00
.L_0:


//--------------------- .nv.shared.attn_fwd       --------------------------
	.section	.nv.shared.attn_fwd,"aw",@nobits
	.sectionflags	@""
	.align	16
	.zero		1024


//--------------------- .nv.shared.reserved.0     --------------------------
	.section	.nv.shared.reserved.0,"aw",@nobits
	.weak		__nv_reservedSMEM_offset_0_alias
	.size		__nv_reservedSMEM_offset_0_alias, 0, 64
	.other		__nv_reservedSMEM_offset_0_alias,@"STO_CUDA_RESERVED_SHARED STV_DEFAULT"
__nv_reservedSMEM_offset_0_alias:
	.zero		0
	.zero		64


//--------------------- .nv.constant0.attn_fwd    --------------------------
	.section	.nv.constant0.attn_fwd,"a",@progbits
	.sectionflags	@""
	.align	4
.nv.constant0.attn_fwd:
	.zero		1032


//--------------------- SYMBOLS --------------------------

	.type		.nv.reservedSmem.offset0,@object
	.size		.nv.reservedSmem.offset0,0x4
	.type		.nv.reservedSmem.cap,@object
	.size		.nv.reservedSmem.cap,0x4
